//
// Generated by NVIDIA NVVM Compiler
//
// Compiler Build ID: CL-36424714
// Cuda compilation tools, release 13.0, V13.0.88
// Based on NVVM 20.0.0
//

.version 9.0
.target sm_100
.address_size 64

	// .globl	chandelier_exit_batch_f32

.visible .entry chandelier_exit_batch_f32(
	.param .u64 .ptr .align 1 chandelier_exit_batch_f32_param_0,
	.param .u64 .ptr .align 1 chandelier_exit_batch_f32_param_1,
	.param .u64 .ptr .align 1 chandelier_exit_batch_f32_param_2,
	.param .u32 chandelier_exit_batch_f32_param_3,
	.param .u32 chandelier_exit_batch_f32_param_4,
	.param .u64 .ptr .align 1 chandelier_exit_batch_f32_param_5,
	.param .u64 .ptr .align 1 chandelier_exit_batch_f32_param_6,
	.param .u32 chandelier_exit_batch_f32_param_7,
	.param .u32 chandelier_exit_batch_f32_param_8,
	.param .u64 .ptr .align 1 chandelier_exit_batch_f32_param_9
)
{
	.reg .pred 	%p<169>;
	.reg .b16 	%rs<35>;
	.reg .b32 	%r<127>;
	.reg .b32 	%f<303>;
	.reg .b64 	%rd<111>;
	.reg .b64 	%fd<96>;

	ld.param.u64 	%rd17, [chandelier_exit_batch_f32_param_0];
	ld.param.u64 	%rd18, [chandelier_exit_batch_f32_param_1];
	ld.param.u64 	%rd19, [chandelier_exit_batch_f32_param_2];
	ld.param.u32 	%r49, [chandelier_exit_batch_f32_param_3];
	ld.param.u32 	%r50, [chandelier_exit_batch_f32_param_4];
	ld.param.u64 	%rd15, [chandelier_exit_batch_f32_param_5];
	ld.param.u64 	%rd16, [chandelier_exit_batch_f32_param_6];
	ld.param.u32 	%r52, [chandelier_exit_batch_f32_param_7];
	ld.param.u32 	%r51, [chandelier_exit_batch_f32_param_8];
	ld.param.u64 	%rd20, [chandelier_exit_batch_f32_param_9];
	cvta.to.global.u64 	%rd1, %rd20;
	cvta.to.global.u64 	%rd2, %rd19;
	cvta.to.global.u64 	%rd3, %rd18;
	cvta.to.global.u64 	%rd4, %rd17;
	mov.u32 	%r53, %ctaid.x;
	mov.u32 	%r54, %ntid.x;
	mov.u32 	%r55, %tid.x;
	mad.lo.s32 	%r1, %r53, %r54, %r55;
	setp.ge.s32 	%p1, %r1, %r52;
	@%p1 bra 	$L__BB0_112;
	cvta.to.global.u64 	%rd21, %rd15;
	cvta.to.global.u64 	%rd22, %rd16;
	mul.wide.s32 	%rd23, %r1, 4;
	add.s64 	%rd24, %rd21, %rd23;
	ld.global.nc.u32 	%r2, [%rd24];
	add.s64 	%rd25, %rd22, %rd23;
	ld.global.nc.f32 	%f1, [%rd25];
	add.s32 	%r3, %r2, %r50;
	add.s32 	%r4, %r3, -1;
	setp.lt.s32 	%p2, %r49, 1;
	@%p2 bra 	$L__BB0_112;
	shl.b32 	%r57, %r1, 1;
	or.b32  	%r58, %r57, 1;
	cvt.s64.s32 	%rd26, %r57;
	cvt.u64.u32 	%rd27, %r49;
	mul.lo.s64 	%rd5, %rd27, %rd26;
	cvt.s64.s32 	%rd28, %r58;
	mul.lo.s64 	%rd6, %rd27, %rd28;
	and.b32  	%r5, %r49, 3;
	setp.lt.u32 	%p3, %r49, 4;
	mov.b32 	%r106, 0;
	@%p3 bra 	$L__BB0_5;
	and.b32  	%r106, %r49, 2147483644;
	mov.b32 	%r117, 0;
$L__BB0_4:
	.pragma "nounroll";
	cvt.u64.u32 	%rd29, %r117;
	add.s64 	%rd30, %rd5, %rd29;
	shl.b64 	%rd31, %rd30, 2;
	add.s64 	%rd32, %rd1, %rd31;
	add.s64 	%rd33, %rd6, %rd29;
	shl.b64 	%rd34, %rd33, 2;
	add.s64 	%rd35, %rd1, %rd34;
	setp.lt.s32 	%p4, %r117, %r4;
	selp.f32 	%f122, 0f7FFFFFFF, 0f00000000, %p4;
	st.global.f32 	[%rd32], %f122;
	st.global.f32 	[%rd35], %f122;
	add.s32 	%r60, %r117, 1;
	setp.lt.s32 	%p5, %r60, %r4;
	selp.f32 	%f123, 0f7FFFFFFF, 0f00000000, %p5;
	st.global.f32 	[%rd32+4], %f123;
	st.global.f32 	[%rd35+4], %f123;
	add.s32 	%r61, %r117, 2;
	setp.lt.s32 	%p6, %r61, %r4;
	selp.f32 	%f124, 0f7FFFFFFF, 0f00000000, %p6;
	st.global.f32 	[%rd32+8], %f124;
	st.global.f32 	[%rd35+8], %f124;
	add.s32 	%r62, %r117, 3;
	setp.lt.s32 	%p7, %r62, %r4;
	selp.f32 	%f125, 0f7FFFFFFF, 0f00000000, %p7;
	st.global.f32 	[%rd32+12], %f125;
	st.global.f32 	[%rd35+12], %f125;
	add.s32 	%r117, %r117, 4;
	setp.eq.s32 	%p8, %r117, %r106;
	@%p8 bra 	$L__BB0_5;
	bra.uni 	$L__BB0_4;
$L__BB0_5:
	setp.eq.s32 	%p9, %r5, 0;
	@%p9 bra 	$L__BB0_10;
	setp.eq.s32 	%p10, %r5, 1;
	@%p10 bra 	$L__BB0_8;
	cvt.u64.u32 	%rd36, %r106;
	add.s64 	%rd37, %rd5, %rd36;
	shl.b64 	%rd38, %rd37, 2;
	add.s64 	%rd39, %rd1, %rd38;
	add.s64 	%rd40, %rd6, %rd36;
	shl.b64 	%rd41, %rd40, 2;
	add.s64 	%rd42, %rd1, %rd41;
	setp.lt.s32 	%p11, %r106, %r4;
	selp.f32 	%f126, 0f7FFFFFFF, 0f00000000, %p11;
	st.global.f32 	[%rd39], %f126;
	st.global.f32 	[%rd42], %f126;
	add.s32 	%r63, %r106, 1;
	setp.lt.s32 	%p12, %r63, %r4;
	selp.f32 	%f127, 0f7FFFFFFF, 0f00000000, %p12;
	st.global.f32 	[%rd39+4], %f127;
	st.global.f32 	[%rd42+4], %f127;
	add.s32 	%r106, %r106, 2;
$L__BB0_8:
	and.b32  	%r64, %r49, 1;
	setp.eq.b32 	%p13, %r64, 1;
	not.pred 	%p14, %p13;
	@%p14 bra 	$L__BB0_10;
	cvt.u64.u32 	%rd43, %r106;
	add.s64 	%rd44, %rd5, %rd43;
	shl.b64 	%rd45, %rd44, 2;
	add.s64 	%rd46, %rd1, %rd45;
	add.s64 	%rd47, %rd6, %rd43;
	shl.b64 	%rd48, %rd47, 2;
	add.s64 	%rd49, %rd1, %rd48;
	setp.lt.s32 	%p15, %r106, %r4;
	selp.f32 	%f128, 0f7FFFFFFF, 0f00000000, %p15;
	st.global.f32 	[%rd46], %f128;
	st.global.f32 	[%rd49], %f128;
$L__BB0_10:
	cvt.rn.f64.s32 	%fd1, %r2;
	setp.eq.s32 	%p16, %r51, 0;
	@%p16 bra 	$L__BB0_17;
	mov.b16 	%rs32, 0;
	mov.f32 	%f278, 0f00000000;
	mov.f64 	%fd91, 0d0000000000000000;
	mov.f64 	%fd86, 0d7FF8000000000000;
	mov.b32 	%r119, 1;
	mov.b32 	%r118, 0;
	mov.f64 	%fd87, %fd86;
	mov.u32 	%r121, %r118;
	mov.f64 	%fd90, %fd86;
	mov.u16 	%rs34, %rs32;
$L__BB0_12:
	sub.s32 	%r67, %r118, %r2;
	max.s32 	%r35, %r67, -1;
	sub.s32 	%r36, %r118, %r35;
	cvt.u64.u32 	%rd11, %r118;
	mul.wide.u32 	%rd50, %r118, 4;
	add.s64 	%rd51, %rd4, %rd50;
	ld.global.nc.f32 	%f63, [%rd51];
	add.s64 	%rd52, %rd3, %rd50;
	ld.global.nc.f32 	%f64, [%rd52];
	add.s64 	%rd12, %rd2, %rd50;
	ld.global.nc.f32 	%f65, [%rd12];
	setp.lt.s32 	%p17, %r118, %r50;
	@%p17 bra 	$L__BB0_70;
	sub.f32 	%f130, %f63, %f64;
	abs.f32 	%f277, %f130;
	and.b16  	%rs13, %rs34, 255;
	setp.eq.s16 	%p18, %rs13, 0;
	@%p18 bra 	$L__BB0_15;
	sub.f32 	%f131, %f63, %f278;
	abs.f32 	%f132, %f131;
	sub.f32 	%f133, %f64, %f278;
	abs.f32 	%f134, %f133;
	max.f32 	%f135, %f132, %f134;
	max.f32 	%f277, %f277, %f135;
$L__BB0_15:
	setp.ge.s32 	%p19, %r121, %r2;
	@%p19 bra 	$L__BB0_68;
	abs.f32 	%f137, %f277;
	setp.num.f32 	%p23, %f137, %f137;
	cvt.f64.f32 	%fd45, %f277;
	add.f64 	%fd46, %fd91, %fd45;
	selp.f64 	%fd91, %fd46, %fd91, %p23;
	add.s32 	%r121, %r121, 1;
	setp.eq.s32 	%p24, %r121, %r2;
	div.rn.f64 	%fd47, %fd91, %fd1;
	selp.f64 	%fd90, %fd47, %fd90, %p24;
	mov.b16 	%rs34, 1;
	mov.f32 	%f278, %f65;
	bra.uni 	$L__BB0_70;
$L__BB0_17:
	mov.b16 	%rs29, 0;
	mov.f32 	%f251, 0f00000000;
	mov.f64 	%fd81, 0d0000000000000000;
	mov.f64 	%fd85, 0d7FF8000000000000;
	mov.b32 	%r112, 1;
	mov.b32 	%r108, 0;
	mov.f64 	%fd84, %fd85;
	mov.u32 	%r111, %r108;
	mov.f64 	%fd80, %fd85;
	mov.u16 	%rs31, %rs29;
$L__BB0_18:
	sub.s32 	%r88, %r108, %r2;
	max.s32 	%r13, %r88, -1;
	sub.s32 	%r14, %r108, %r13;
	cvt.u64.u32 	%rd7, %r108;
	mul.wide.u32 	%rd77, %r108, 4;
	add.s64 	%rd78, %rd4, %rd77;
	ld.global.nc.f32 	%f3, [%rd78];
	add.s64 	%rd79, %rd3, %rd77;
	ld.global.nc.f32 	%f4, [%rd79];
	add.s64 	%rd8, %rd2, %rd77;
	ld.global.nc.f32 	%f5, [%rd8];
	setp.lt.s32 	%p93, %r108, %r50;
	@%p93 bra 	$L__BB0_25;
	sub.f32 	%f183, %f3, %f4;
	abs.f32 	%f250, %f183;
	and.b16  	%rs22, %rs31, 255;
	setp.eq.s16 	%p94, %rs22, 0;
	@%p94 bra 	$L__BB0_21;
	sub.f32 	%f184, %f3, %f251;
	abs.f32 	%f185, %f184;
	sub.f32 	%f186, %f4, %f251;
	abs.f32 	%f187, %f186;
	max.f32 	%f188, %f185, %f187;
	max.f32 	%f250, %f250, %f188;
$L__BB0_21:
	setp.lt.s32 	%p95, %r111, %r2;
	@%p95 bra 	$L__BB0_24;
	abs.f32 	%f189, %f250;
	setp.nan.f32 	%p96, %f189, %f189;
	setp.nan.f64 	%p97, %fd80, %fd80;
	mov.b16 	%rs31, 1;
	or.pred  	%p98, %p96, %p97;
	mov.f32 	%f251, %f5;
	@%p98 bra 	$L__BB0_25;
	cvt.f64.f32 	%fd60, %f250;
	sub.f64 	%fd61, %fd60, %fd80;
	div.rn.f64 	%fd62, %fd61, %fd1;
	add.f64 	%fd80, %fd80, %fd62;
	mov.f32 	%f251, %f5;
	bra.uni 	$L__BB0_25;
$L__BB0_24:
	abs.f32 	%f190, %f250;
	setp.num.f32 	%p99, %f190, %f190;
	cvt.f64.f32 	%fd63, %f250;
	add.f64 	%fd64, %fd81, %fd63;
	selp.f64 	%fd81, %fd64, %fd81, %p99;
	add.s32 	%r111, %r111, 1;
	setp.eq.s32 	%p100, %r111, %r2;
	div.rn.f64 	%fd65, %fd81, %fd1;
	selp.f64 	%fd80, %fd65, %fd80, %p100;
	mov.b16 	%rs31, 1;
	mov.f32 	%f251, %f5;
$L__BB0_25:
	cvt.u32.u64 	%r89, %rd7;
	add.s32 	%r90, %r3, -1;
	setp.lt.s32 	%p101, %r89, %r90;
	@%p101 bra 	$L__BB0_32;
	cvt.u32.u64 	%r91, %rd7;
	setp.gt.s32 	%p102, %r91, %r13;
	mov.f32 	%f252, 0f7FFFFFFF;
	mov.f32 	%f253, %f252;
	@%p102 bra 	$L__BB0_33;
$L__BB0_27:
	add.s64 	%rd101, %rd5, %rd7;
	shl.b64 	%rd102, %rd101, 2;
	add.s64 	%rd9, %rd1, %rd102;
	add.s64 	%rd103, %rd6, %rd7;
	shl.b64 	%rd104, %rd103, 2;
	add.s64 	%rd10, %rd1, %rd104;
	cvt.rn.f32.f64 	%f238, %fd80;
	abs.f32 	%f239, %f238;
	setp.num.f32 	%p151, %f239, %f239;
	abs.f32 	%f240, %f252;
	setp.num.f32 	%p152, %f240, %f240;
	and.pred  	%p153, %p151, %p152;
	abs.f32 	%f242, %f253;
	setp.num.f32 	%p154, %f242, %f242;
	and.pred  	%p155, %p153, %p154;
	@%p155 bra 	$L__BB0_29;
	mov.b32 	%r101, 2147483647;
	st.global.u32 	[%rd9], %r101;
	st.global.u32 	[%rd10], %r101;
	bra.uni 	$L__BB0_32;
$L__BB0_29:
	cvt.u32.u64 	%r102, %rd7;
	cvt.f64.f32 	%fd66, %f252;
	cvt.f64.f32 	%fd67, %f1;
	mul.f64 	%fd68, %fd80, %fd67;
	sub.f64 	%fd82, %fd66, %fd68;
	cvt.f64.f32 	%fd69, %f253;
	add.f64 	%fd83, %fd68, %fd69;
	add.s32 	%r103, %r3, -1;
	setp.eq.s32 	%p156, %r102, %r103;
	setp.num.f64 	%p157, %fd84, %fd84;
	selp.f64 	%fd70, %fd84, %fd82, %p157;
	setp.num.f64 	%p158, %fd85, %fd85;
	selp.f64 	%fd71, %fd85, %fd83, %p158;
	selp.f64 	%fd13, %fd82, %fd70, %p156;
	selp.f64 	%fd14, %fd83, %fd71, %p156;
	setp.lt.s32 	%p159, %r102, %r3;
	@%p159 bra 	$L__BB0_31;
	ld.global.nc.f32 	%f244, [%rd8+-4];
	cvt.f64.f32 	%fd72, %f244;
	setp.lt.f64 	%p160, %fd13, %fd72;
	setp.gt.f64 	%p161, %fd82, %fd13;
	selp.f64 	%fd73, %fd82, %fd13, %p161;
	selp.f64 	%fd82, %fd73, %fd82, %p160;
	setp.gt.f64 	%p162, %fd14, %fd72;
	setp.lt.f64 	%p163, %fd83, %fd14;
	selp.f64 	%fd74, %fd83, %fd14, %p163;
	selp.f64 	%fd83, %fd74, %fd83, %p162;
$L__BB0_31:
	cvt.f64.f32 	%fd75, %f5;
	setp.lt.f64 	%p164, %fd14, %fd75;
	setp.gt.f64 	%p165, %fd13, %fd75;
	selp.b32 	%r104, -1, %r112, %p165;
	selp.b32 	%r112, 1, %r104, %p164;
	setp.eq.s32 	%p166, %r112, 1;
	cvt.rn.f32.f64 	%f245, %fd82;
	selp.f32 	%f246, %f245, 0f7FFFFFFF, %p166;
	add.s64 	%rd105, %rd5, %rd7;
	shl.b64 	%rd106, %rd105, 2;
	add.s64 	%rd107, %rd1, %rd106;
	st.global.f32 	[%rd107], %f246;
	setp.eq.s32 	%p167, %r112, -1;
	cvt.rn.f32.f64 	%f247, %fd83;
	selp.f32 	%f248, %f247, 0f7FFFFFFF, %p167;
	add.s64 	%rd108, %rd6, %rd7;
	shl.b64 	%rd109, %rd108, 2;
	add.s64 	%rd110, %rd1, %rd109;
	st.global.f32 	[%rd110], %f248;
	mov.f64 	%fd84, %fd82;
	mov.f64 	%fd85, %fd83;
$L__BB0_32:
	cvt.u32.u64 	%r105, %rd7;
	add.s32 	%r108, %r105, 1;
	setp.eq.s32 	%p168, %r108, %r49;
	add.s16 	%rs29, %rs29, 1;
	@%p168 bra 	$L__BB0_112;
	bra.uni 	$L__BB0_18;
$L__BB0_33:
	cvt.u32.u64 	%r92, %rd7;
	sub.s32 	%r93, %r13, %r92;
	setp.gt.u32 	%p103, %r93, -4;
	mov.f32 	%f253, 0f7FFFFFFF;
	mov.u32 	%r116, %r13;
	mov.f32 	%f252, %f253;
	@%p103 bra 	$L__BB0_53;
	add.s32 	%r114, %r13, 2;
	and.b32  	%r94, %r14, -4;
	neg.s32 	%r113, %r94;
	mov.f32 	%f253, 0f7FFFFFFF;
$L__BB0_35:
	.pragma "nounroll";
	add.s32 	%r95, %r114, -1;
	mul.wide.u32 	%rd80, %r95, 4;
	add.s64 	%rd81, %rd4, %rd80;
	ld.global.nc.f32 	%f14, [%rd81];
	add.s64 	%rd82, %rd3, %rd80;
	ld.global.nc.f32 	%f15, [%rd82];
	abs.f32 	%f195, %f14;
	setp.nan.f32 	%p104, %f195, %f195;
	@%p104 bra 	$L__BB0_37;
	abs.f32 	%f196, %f252;
	setp.nan.f32 	%p105, %f196, %f196;
	setp.gt.f32 	%p106, %f14, %f252;
	selp.f32 	%f197, %f14, %f252, %p106;
	selp.f32 	%f252, %f14, %f197, %p105;
$L__BB0_37:
	abs.f32 	%f198, %f15;
	setp.nan.f32 	%p107, %f198, %f198;
	@%p107 bra 	$L__BB0_39;
	abs.f32 	%f199, %f253;
	setp.nan.f32 	%p108, %f199, %f199;
	setp.lt.f32 	%p109, %f15, %f253;
	selp.f32 	%f200, %f15, %f253, %p109;
	selp.f32 	%f253, %f15, %f200, %p108;
$L__BB0_39:
	mul.wide.u32 	%rd83, %r114, 4;
	add.s64 	%rd84, %rd4, %rd83;
	ld.global.nc.f32 	%f20, [%rd84];
	add.s64 	%rd85, %rd3, %rd83;
	ld.global.nc.f32 	%f21, [%rd85];
	abs.f32 	%f201, %f20;
	setp.nan.f32 	%p110, %f201, %f201;
	@%p110 bra 	$L__BB0_41;
	abs.f32 	%f202, %f252;
	setp.nan.f32 	%p111, %f202, %f202;
	setp.gt.f32 	%p112, %f20, %f252;
	selp.f32 	%f203, %f20, %f252, %p112;
	selp.f32 	%f252, %f20, %f203, %p111;
$L__BB0_41:
	abs.f32 	%f204, %f21;
	setp.nan.f32 	%p113, %f204, %f204;
	@%p113 bra 	$L__BB0_43;
	abs.f32 	%f205, %f253;
	setp.nan.f32 	%p114, %f205, %f205;
	setp.lt.f32 	%p115, %f21, %f253;
	selp.f32 	%f206, %f21, %f253, %p115;
	selp.f32 	%f253, %f21, %f206, %p114;
$L__BB0_43:
	add.s32 	%r96, %r114, 1;
	mul.wide.u32 	%rd86, %r96, 4;
	add.s64 	%rd87, %rd4, %rd86;
	ld.global.nc.f32 	%f26, [%rd87];
	add.s64 	%rd88, %rd3, %rd86;
	ld.global.nc.f32 	%f27, [%rd88];
	abs.f32 	%f207, %f26;
	setp.nan.f32 	%p116, %f207, %f207;
	@%p116 bra 	$L__BB0_45;
	abs.f32 	%f208, %f252;
	setp.nan.f32 	%p117, %f208, %f208;
	setp.gt.f32 	%p118, %f26, %f252;
	selp.f32 	%f209, %f26, %f252, %p118;
	selp.f32 	%f252, %f26, %f209, %p117;
$L__BB0_45:
	abs.f32 	%f210, %f27;
	setp.nan.f32 	%p119, %f210, %f210;
	@%p119 bra 	$L__BB0_47;
	abs.f32 	%f211, %f253;
	setp.nan.f32 	%p120, %f211, %f211;
	setp.lt.f32 	%p121, %f27, %f253;
	selp.f32 	%f212, %f27, %f253, %p121;
	selp.f32 	%f253, %f27, %f212, %p120;
$L__BB0_47:
	add.s32 	%r97, %r114, 2;
	mul.wide.u32 	%rd89, %r97, 4;
	add.s64 	%rd90, %rd4, %rd89;
	ld.global.nc.f32 	%f32, [%rd90];
	add.s64 	%rd91, %rd3, %rd89;
	ld.global.nc.f32 	%f33, [%rd91];
	abs.f32 	%f213, %f32;
	setp.nan.f32 	%p122, %f213, %f213;
	@%p122 bra 	$L__BB0_49;
	abs.f32 	%f214, %f252;
	setp.nan.f32 	%p123, %f214, %f214;
	setp.gt.f32 	%p124, %f32, %f252;
	selp.f32 	%f215, %f32, %f252, %p124;
	selp.f32 	%f252, %f32, %f215, %p123;
$L__BB0_49:
	abs.f32 	%f216, %f33;
	setp.nan.f32 	%p125, %f216, %f216;
	@%p125 bra 	$L__BB0_51;
	abs.f32 	%f217, %f253;
	setp.nan.f32 	%p126, %f217, %f217;
	setp.lt.f32 	%p127, %f33, %f253;
	selp.f32 	%f218, %f33, %f253, %p127;
	selp.f32 	%f253, %f33, %f218, %p126;
$L__BB0_51:
	add.s32 	%r114, %r114, 4;
	add.s32 	%r113, %r113, 4;
	setp.ne.s32 	%p128, %r113, 0;
	@%p128 bra 	$L__BB0_35;
	add.s32 	%r116, %r114, -2;
$L__BB0_53:
	and.b32  	%r98, %r14, 3;
	setp.eq.s32 	%p129, %r98, 0;
	@%p129 bra 	$L__BB0_27;
	cvt.u16.u32 	%rs26, %r13;
	sub.s16 	%rs5, %rs29, %rs26;
	and.b16  	%rs27, %rs5, 3;
	setp.eq.s16 	%p130, %rs27, 1;
	@%p130 bra 	$L__BB0_63;
	add.s32 	%r99, %r116, 1;
	mul.wide.u32 	%rd92, %r99, 4;
	add.s64 	%rd93, %rd4, %rd92;
	ld.global.nc.f32 	%f42, [%rd93];
	add.s64 	%rd94, %rd3, %rd92;
	ld.global.nc.f32 	%f43, [%rd94];
	abs.f32 	%f220, %f42;
	setp.nan.f32 	%p131, %f220, %f220;
	@%p131 bra 	$L__BB0_57;
	abs.f32 	%f221, %f252;
	setp.nan.f32 	%p132, %f221, %f221;
	setp.gt.f32 	%p133, %f42, %f252;
	selp.f32 	%f222, %f42, %f252, %p133;
	selp.f32 	%f252, %f42, %f222, %p132;
$L__BB0_57:
	abs.f32 	%f223, %f43;
	setp.nan.f32 	%p134, %f223, %f223;
	@%p134 bra 	$L__BB0_59;
	abs.f32 	%f224, %f253;
	setp.nan.f32 	%p135, %f224, %f224;
	setp.lt.f32 	%p136, %f43, %f253;
	selp.f32 	%f225, %f43, %f253, %p136;
	selp.f32 	%f253, %f43, %f225, %p135;
$L__BB0_59:
	add.s32 	%r116, %r116, 2;
	mul.wide.u32 	%rd95, %r116, 4;
	add.s64 	%rd96, %rd4, %rd95;
	ld.global.nc.f32 	%f48, [%rd96];
	add.s64 	%rd97, %rd3, %rd95;
	ld.global.nc.f32 	%f49, [%rd97];
	abs.f32 	%f226, %f48;
	setp.nan.f32 	%p137, %f226, %f226;
	@%p137 bra 	$L__BB0_61;
	abs.f32 	%f227, %f252;
	setp.nan.f32 	%p138, %f227, %f227;
	setp.gt.f32 	%p139, %f48, %f252;
	selp.f32 	%f228, %f48, %f252, %p139;
	selp.f32 	%f252, %f48, %f228, %p138;
$L__BB0_61:
	abs.f32 	%f229, %f49;
	setp.nan.f32 	%p140, %f229, %f229;
	@%p140 bra 	$L__BB0_63;
	abs.f32 	%f230, %f253;
	setp.nan.f32 	%p141, %f230, %f230;
	setp.lt.f32 	%p142, %f49, %f253;
	selp.f32 	%f231, %f49, %f253, %p142;
	selp.f32 	%f253, %f49, %f231, %p141;
$L__BB0_63:
	and.b16  	%rs28, %rs5, 1;
	setp.eq.b16 	%p143, %rs28, 1;
	not.pred 	%p144, %p143;
	@%p144 bra 	$L__BB0_27;
	add.s32 	%r100, %r116, 1;
	mul.wide.u32 	%rd98, %r100, 4;
	add.s64 	%rd99, %rd4, %rd98;
	ld.global.nc.f32 	%f57, [%rd99];
	add.s64 	%rd100, %rd3, %rd98;
	ld.global.nc.f32 	%f58, [%rd100];
	abs.f32 	%f232, %f57;
	setp.nan.f32 	%p145, %f232, %f232;
	@%p145 bra 	$L__BB0_66;
	abs.f32 	%f233, %f252;
	setp.nan.f32 	%p146, %f233, %f233;
	setp.gt.f32 	%p147, %f57, %f252;
	selp.f32 	%f234, %f57, %f252, %p147;
	selp.f32 	%f252, %f57, %f234, %p146;
$L__BB0_66:
	abs.f32 	%f235, %f58;
	setp.nan.f32 	%p148, %f235, %f235;
	@%p148 bra 	$L__BB0_27;
	abs.f32 	%f236, %f253;
	setp.nan.f32 	%p149, %f236, %f236;
	setp.lt.f32 	%p150, %f58, %f253;
	selp.f32 	%f237, %f58, %f253, %p150;
	selp.f32 	%f253, %f58, %f237, %p149;
	bra.uni 	$L__BB0_27;
$L__BB0_68:
	abs.f32 	%f136, %f277;
	setp.nan.f32 	%p20, %f136, %f136;
	setp.nan.f64 	%p21, %fd90, %fd90;
	mov.b16 	%rs34, 1;
	or.pred  	%p22, %p20, %p21;
	mov.f32 	%f278, %f65;
	@%p22 bra 	$L__BB0_70;
	cvt.f64.f32 	%fd42, %f277;
	sub.f64 	%fd43, %fd42, %fd90;
	div.rn.f64 	%fd44, %fd43, %fd1;
	add.f64 	%fd90, %fd90, %fd44;
	mov.f32 	%f278, %f65;
$L__BB0_70:
	cvt.u32.u64 	%r68, %rd11;
	add.s32 	%r69, %r3, -1;
	setp.lt.s32 	%p25, %r68, %r69;
	@%p25 bra 	$L__BB0_111;
	cvt.u32.u64 	%r70, %rd11;
	setp.le.s32 	%p26, %r70, %r35;
	mov.f32 	%f281, 0f7FFFFFFF;
	mov.f32 	%f282, %f281;
	@%p26 bra 	$L__BB0_106;
	cvt.u32.u64 	%r71, %rd11;
	sub.s32 	%r72, %r35, %r71;
	setp.gt.u32 	%p27, %r72, -4;
	mov.f32 	%f282, 0f7FFFFFFF;
	mov.u32 	%r124, %r35;
	mov.f32 	%f281, %f282;
	@%p27 bra 	$L__BB0_91;
	mov.b32 	%r123, 0;
	mov.f32 	%f282, 0f7FFFFFFF;
	mov.u32 	%r124, %r35;
$L__BB0_74:
	.pragma "nounroll";
	add.s32 	%r74, %r124, 1;
	mul.wide.u32 	%rd53, %r74, 4;
	add.s64 	%rd54, %rd2, %rd53;
	ld.global.nc.f32 	%f72, [%rd54];
	abs.f32 	%f73, %f72;
	setp.nan.f32 	%p28, %f73, %f73;
	@%p28 bra 	$L__BB0_76;
	abs.f32 	%f142, %f281;
	setp.nan.f32 	%p29, %f142, %f142;
	setp.gt.f32 	%p30, %f72, %f281;
	selp.f32 	%f143, %f72, %f281, %p30;
	selp.f32 	%f281, %f72, %f143, %p29;
$L__BB0_76:
	@%p28 bra 	$L__BB0_78;
	abs.f32 	%f144, %f282;
	setp.nan.f32 	%p32, %f144, %f144;
	setp.lt.f32 	%p33, %f72, %f282;
	selp.f32 	%f145, %f72, %f282, %p33;
	selp.f32 	%f282, %f72, %f145, %p32;
$L__BB0_78:
	add.s32 	%r75, %r124, 2;
	mul.wide.u32 	%rd55, %r75, 4;
	add.s64 	%rd56, %rd2, %rd55;
	ld.global.nc.f32 	%f78, [%rd56];
	abs.f32 	%f79, %f78;
	setp.nan.f32 	%p34, %f79, %f79;
	@%p34 bra 	$L__BB0_80;
	abs.f32 	%f146, %f281;
	setp.nan.f32 	%p35, %f146, %f146;
	setp.gt.f32 	%p36, %f78, %f281;
	selp.f32 	%f147, %f78, %f281, %p36;
	selp.f32 	%f281, %f78, %f147, %p35;
$L__BB0_80:
	@%p34 bra 	$L__BB0_82;
	abs.f32 	%f148, %f282;
	setp.nan.f32 	%p38, %f148, %f148;
	setp.lt.f32 	%p39, %f78, %f282;
	selp.f32 	%f149, %f78, %f282, %p39;
	selp.f32 	%f282, %f78, %f149, %p38;
$L__BB0_82:
	add.s32 	%r76, %r124, 3;
	mul.wide.u32 	%rd57, %r76, 4;
	add.s64 	%rd58, %rd2, %rd57;
	ld.global.nc.f32 	%f84, [%rd58];
	abs.f32 	%f85, %f84;
	setp.nan.f32 	%p40, %f85, %f85;
	@%p40 bra 	$L__BB0_84;
	abs.f32 	%f150, %f281;
	setp.nan.f32 	%p41, %f150, %f150;
	setp.gt.f32 	%p42, %f84, %f281;
	selp.f32 	%f151, %f84, %f281, %p42;
	selp.f32 	%f281, %f84, %f151, %p41;
$L__BB0_84:
	@%p40 bra 	$L__BB0_86;
	abs.f32 	%f152, %f282;
	setp.nan.f32 	%p44, %f152, %f152;
	setp.lt.f32 	%p45, %f84, %f282;
	selp.f32 	%f153, %f84, %f282, %p45;
	selp.f32 	%f282, %f84, %f153, %p44;
$L__BB0_86:
	add.s32 	%r124, %r124, 4;
	mul.wide.u32 	%rd59, %r124, 4;
	add.s64 	%rd60, %rd2, %rd59;
	ld.global.nc.f32 	%f90, [%rd60];
	abs.f32 	%f91, %f90;
	setp.nan.f32 	%p46, %f91, %f91;
	@%p46 bra 	$L__BB0_88;
	abs.f32 	%f154, %f281;
	setp.nan.f32 	%p47, %f154, %f154;
	setp.gt.f32 	%p48, %f90, %f281;
	selp.f32 	%f155, %f90, %f281, %p48;
	selp.f32 	%f281, %f90, %f155, %p47;
$L__BB0_88:
	@%p46 bra 	$L__BB0_90;
	abs.f32 	%f156, %f282;
	setp.nan.f32 	%p50, %f156, %f156;
	setp.lt.f32 	%p51, %f90, %f282;
	selp.f32 	%f157, %f90, %f282, %p51;
	selp.f32 	%f282, %f90, %f157, %p50;
$L__BB0_90:
	add.s32 	%r123, %r123, 4;
	and.b32  	%r77, %r36, -4;
	setp.ne.s32 	%p52, %r123, %r77;
	@%p52 bra 	$L__BB0_74;
$L__BB0_91:
	and.b32  	%r78, %r36, 3;
	setp.eq.s32 	%p53, %r78, 0;
	@%p53 bra 	$L__BB0_106;
	cvt.u16.u32 	%rs17, %r35;
	sub.s16 	%rs9, %rs32, %rs17;
	and.b16  	%rs18, %rs9, 3;
	setp.eq.s16 	%p54, %rs18, 1;
	@%p54 bra 	$L__BB0_101;
	add.s32 	%r79, %r124, 1;
	mul.wide.u32 	%rd61, %r79, 4;
	add.s64 	%rd62, %rd2, %rd61;
	ld.global.nc.f32 	%f100, [%rd62];
	abs.f32 	%f101, %f100;
	setp.nan.f32 	%p55, %f101, %f101;
	@%p55 bra 	$L__BB0_95;
	abs.f32 	%f159, %f281;
	setp.nan.f32 	%p56, %f159, %f159;
	setp.gt.f32 	%p57, %f100, %f281;
	selp.f32 	%f160, %f100, %f281, %p57;
	selp.f32 	%f281, %f100, %f160, %p56;
$L__BB0_95:
	@%p55 bra 	$L__BB0_97;
	abs.f32 	%f161, %f282;
	setp.nan.f32 	%p59, %f161, %f161;
	setp.lt.f32 	%p60, %f100, %f282;
	selp.f32 	%f162, %f100, %f282, %p60;
	selp.f32 	%f282, %f100, %f162, %p59;
$L__BB0_97:
	add.s32 	%r124, %r124, 2;
	mul.wide.u32 	%rd63, %r124, 4;
	add.s64 	%rd64, %rd2, %rd63;
	ld.global.nc.f32 	%f106, [%rd64];
	abs.f32 	%f107, %f106;
	setp.nan.f32 	%p61, %f107, %f107;
	@%p61 bra 	$L__BB0_99;
	abs.f32 	%f163, %f281;
	setp.nan.f32 	%p62, %f163, %f163;
	setp.gt.f32 	%p63, %f106, %f281;
	selp.f32 	%f164, %f106, %f281, %p63;
	selp.f32 	%f281, %f106, %f164, %p62;
$L__BB0_99:
	@%p61 bra 	$L__BB0_101;
	abs.f32 	%f165, %f282;
	setp.nan.f32 	%p65, %f165, %f165;
	setp.lt.f32 	%p66, %f106, %f282;
	selp.f32 	%f166, %f106, %f282, %p66;
	selp.f32 	%f282, %f106, %f166, %p65;
$L__BB0_101:
	and.b16  	%rs19, %rs9, 1;
	setp.eq.b16 	%p67, %rs19, 1;
	not.pred 	%p68, %p67;
	@%p68 bra 	$L__BB0_106;
	add.s32 	%r80, %r124, 1;
	mul.wide.u32 	%rd65, %r80, 4;
	add.s64 	%rd66, %rd2, %rd65;
	ld.global.nc.f32 	%f115, [%rd66];
	abs.f32 	%f116, %f115;
	setp.nan.f32 	%p69, %f116, %f116;
	@%p69 bra 	$L__BB0_104;
	abs.f32 	%f167, %f281;
	setp.nan.f32 	%p70, %f167, %f167;
	setp.gt.f32 	%p71, %f115, %f281;
	selp.f32 	%f168, %f115, %f281, %p71;
	selp.f32 	%f281, %f115, %f168, %p70;
$L__BB0_104:
	@%p69 bra 	$L__BB0_106;
	abs.f32 	%f169, %f282;
	setp.nan.f32 	%p73, %f169, %f169;
	setp.lt.f32 	%p74, %f115, %f282;
	selp.f32 	%f170, %f115, %f282, %p74;
	selp.f32 	%f282, %f115, %f170, %p73;
$L__BB0_106:
	add.s64 	%rd67, %rd5, %rd11;
	shl.b64 	%rd68, %rd67, 2;
	add.s64 	%rd13, %rd1, %rd68;
	add.s64 	%rd69, %rd6, %rd11;
	shl.b64 	%rd70, %rd69, 2;
	add.s64 	%rd14, %rd1, %rd70;
	cvt.rn.f32.f64 	%f171, %fd90;
	abs.f32 	%f172, %f171;
	setp.num.f32 	%p75, %f172, %f172;
	abs.f32 	%f173, %f281;
	setp.num.f32 	%p76, %f173, %f173;
	and.pred  	%p77, %p75, %p76;
	abs.f32 	%f175, %f282;
	setp.num.f32 	%p78, %f175, %f175;
	and.pred  	%p79, %p77, %p78;
	@%p79 bra 	$L__BB0_108;
	mov.b32 	%r81, 2147483647;
	st.global.u32 	[%rd13], %r81;
	st.global.u32 	[%rd14], %r81;
	bra.uni 	$L__BB0_111;
$L__BB0_108:
	cvt.u32.u64 	%r82, %rd11;
	cvt.f64.f32 	%fd48, %f281;
	cvt.f64.f32 	%fd49, %f1;
	mul.f64 	%fd50, %fd90, %fd49;
	sub.f64 	%fd92, %fd48, %fd50;
	cvt.f64.f32 	%fd51, %f282;
	add.f64 	%fd93, %fd50, %fd51;
	add.s32 	%r83, %r3, -1;
	setp.eq.s32 	%p80, %r82, %r83;
	setp.num.f64 	%p81, %fd87, %fd87;
	selp.f64 	%fd52, %fd87, %fd92, %p81;
	setp.num.f64 	%p82, %fd86, %fd86;
	selp.f64 	%fd53, %fd86, %fd93, %p82;
	selp.f64 	%fd32, %fd92, %fd52, %p80;
	selp.f64 	%fd33, %fd93, %fd53, %p80;
	setp.lt.s32 	%p83, %r82, %r3;
	@%p83 bra 	$L__BB0_110;
	ld.global.nc.f32 	%f177, [%rd12+-4];
	cvt.f64.f32 	%fd54, %f177;
	setp.lt.f64 	%p84, %fd32, %fd54;
	setp.gt.f64 	%p85, %fd92, %fd32;
	selp.f64 	%fd55, %fd92, %fd32, %p85;
	selp.f64 	%fd92, %fd55, %fd92, %p84;
	setp.gt.f64 	%p86, %fd33, %fd54;
	setp.lt.f64 	%p87, %fd93, %fd33;
	selp.f64 	%fd56, %fd93, %fd33, %p87;
	selp.f64 	%fd93, %fd56, %fd93, %p86;
$L__BB0_110:
	cvt.f64.f32 	%fd57, %f65;
	setp.lt.f64 	%p88, %fd33, %fd57;
	setp.gt.f64 	%p89, %fd32, %fd57;
	selp.b32 	%r84, -1, %r119, %p89;
	selp.b32 	%r119, 1, %r84, %p88;
	setp.eq.s32 	%p90, %r119, 1;
	cvt.rn.f32.f64 	%f178, %fd92;
	selp.f32 	%f179, %f178, 0f7FFFFFFF, %p90;
	add.s64 	%rd71, %rd5, %rd11;
	shl.b64 	%rd72, %rd71, 2;
	add.s64 	%rd73, %rd1, %rd72;
	st.global.f32 	[%rd73], %f179;
	setp.eq.s32 	%p91, %r119, -1;
	cvt.rn.f32.f64 	%f180, %fd93;
	selp.f32 	%f181, %f180, 0f7FFFFFFF, %p91;
	add.s64 	%rd74, %rd6, %rd11;
	shl.b64 	%rd75, %rd74, 2;
	add.s64 	%rd76, %rd1, %rd75;
	st.global.f32 	[%rd76], %f181;
	mov.f64 	%fd87, %fd92;
	mov.f64 	%fd86, %fd93;
$L__BB0_111:
	cvt.u32.u64 	%r85, %rd11;
	add.s32 	%r118, %r85, 1;
	setp.ne.s32 	%p92, %r118, %r49;
	add.s16 	%rs32, %rs32, 1;
	@%p92 bra 	$L__BB0_12;
$L__BB0_112:
	ret;

}
	// .globl	chandelier_exit_many_series_one_param_time_major_f32
.visible .entry chandelier_exit_many_series_one_param_time_major_f32(
	.param .u64 .ptr .align 1 chandelier_exit_many_series_one_param_time_major_f32_param_0,
	.param .u64 .ptr .align 1 chandelier_exit_many_series_one_param_time_major_f32_param_1,
	.param .u64 .ptr .align 1 chandelier_exit_many_series_one_param_time_major_f32_param_2,
	.param .u32 chandelier_exit_many_series_one_param_time_major_f32_param_3,
	.param .u32 chandelier_exit_many_series_one_param_time_major_f32_param_4,
	.param .u32 chandelier_exit_many_series_one_param_time_major_f32_param_5,
	.param .f32 chandelier_exit_many_series_one_param_time_major_f32_param_6,
	.param .u64 .ptr .align 1 chandelier_exit_many_series_one_param_time_major_f32_param_7,
	.param .u32 chandelier_exit_many_series_one_param_time_major_f32_param_8,
	.param .u64 .ptr .align 1 chandelier_exit_many_series_one_param_time_major_f32_param_9
)
{
	.reg .pred 	%p<169>;
	.reg .b16 	%rs<35>;
	.reg .b32 	%r<145>;
	.reg .b32 	%f<305>;
	.reg .b64 	%rd<126>;
	.reg .b64 	%fd<96>;

	ld.param.u64 	%rd28, [chandelier_exit_many_series_one_param_time_major_f32_param_0];
	ld.param.u64 	%rd29, [chandelier_exit_many_series_one_param_time_major_f32_param_1];
	ld.param.u64 	%rd30, [chandelier_exit_many_series_one_param_time_major_f32_param_2];
	ld.param.u32 	%r50, [chandelier_exit_many_series_one_param_time_major_f32_param_3];
	ld.param.u32 	%r51, [chandelier_exit_many_series_one_param_time_major_f32_param_4];
	ld.param.u32 	%r52, [chandelier_exit_many_series_one_param_time_major_f32_param_5];
	ld.param.u64 	%rd27, [chandelier_exit_many_series_one_param_time_major_f32_param_7];
	ld.param.u32 	%r53, [chandelier_exit_many_series_one_param_time_major_f32_param_8];
	ld.param.u64 	%rd31, [chandelier_exit_many_series_one_param_time_major_f32_param_9];
	cvta.to.global.u64 	%rd1, %rd31;
	cvta.to.global.u64 	%rd2, %rd30;
	cvta.to.global.u64 	%rd3, %rd29;
	cvta.to.global.u64 	%rd4, %rd28;
	mov.u32 	%r54, %ctaid.x;
	mov.u32 	%r55, %ntid.x;
	mov.u32 	%r56, %tid.x;
	mad.lo.s32 	%r1, %r54, %r55, %r56;
	setp.ge.s32 	%p1, %r1, %r50;
	@%p1 bra 	$L__BB1_111;
	cvta.to.global.u64 	%rd32, %rd27;
	cvt.s64.s32 	%rd5, %r1;
	mul.wide.s32 	%rd33, %r1, 4;
	add.s64 	%rd34, %rd32, %rd33;
	ld.global.nc.u32 	%r2, [%rd34];
	add.s32 	%r3, %r2, %r52;
	add.s32 	%r4, %r3, -1;
	setp.lt.s32 	%p2, %r51, 1;
	@%p2 bra 	$L__BB1_111;
	mul.lo.s32 	%r58, %r51, %r50;
	cvt.s64.s32 	%rd6, %r58;
	and.b32  	%r5, %r51, 3;
	setp.lt.u32 	%p3, %r51, 4;
	mov.b32 	%r123, 0;
	@%p3 bra 	$L__BB1_5;
	and.b32  	%r123, %r51, 2147483644;
	mov.b32 	%r135, 0;
	shl.b64 	%rd39, %rd6, 2;
$L__BB1_4:
	.pragma "nounroll";
	mul.lo.s32 	%r60, %r135, %r50;
	cvt.s64.s32 	%rd35, %r60;
	add.s64 	%rd36, %rd35, %rd5;
	shl.b64 	%rd37, %rd36, 2;
	add.s64 	%rd38, %rd1, %rd37;
	add.s64 	%rd40, %rd38, %rd39;
	setp.lt.s32 	%p4, %r135, %r4;
	selp.f32 	%f122, 0f7FFFFFFF, 0f00000000, %p4;
	st.global.f32 	[%rd38], %f122;
	st.global.f32 	[%rd40], %f122;
	add.s32 	%r61, %r135, 1;
	add.s32 	%r62, %r60, %r50;
	cvt.s64.s32 	%rd41, %r62;
	add.s64 	%rd42, %rd41, %rd5;
	shl.b64 	%rd43, %rd42, 2;
	add.s64 	%rd44, %rd1, %rd43;
	add.s64 	%rd45, %rd44, %rd39;
	setp.lt.s32 	%p5, %r61, %r4;
	selp.f32 	%f123, 0f7FFFFFFF, 0f00000000, %p5;
	st.global.f32 	[%rd44], %f123;
	st.global.f32 	[%rd45], %f123;
	add.s32 	%r63, %r135, 2;
	add.s32 	%r64, %r62, %r50;
	cvt.s64.s32 	%rd46, %r64;
	add.s64 	%rd47, %rd46, %rd5;
	shl.b64 	%rd48, %rd47, 2;
	add.s64 	%rd49, %rd1, %rd48;
	add.s64 	%rd50, %rd49, %rd39;
	setp.lt.s32 	%p6, %r63, %r4;
	selp.f32 	%f124, 0f7FFFFFFF, 0f00000000, %p6;
	st.global.f32 	[%rd49], %f124;
	st.global.f32 	[%rd50], %f124;
	add.s32 	%r65, %r135, 3;
	add.s32 	%r66, %r64, %r50;
	cvt.s64.s32 	%rd51, %r66;
	add.s64 	%rd52, %rd51, %rd5;
	shl.b64 	%rd53, %rd52, 2;
	add.s64 	%rd54, %rd1, %rd53;
	add.s64 	%rd55, %rd54, %rd39;
	setp.lt.s32 	%p7, %r65, %r4;
	selp.f32 	%f125, 0f7FFFFFFF, 0f00000000, %p7;
	st.global.f32 	[%rd54], %f125;
	st.global.f32 	[%rd55], %f125;
	add.s32 	%r135, %r135, 4;
	setp.eq.s32 	%p8, %r135, %r123;
	@%p8 bra 	$L__BB1_5;
	bra.uni 	$L__BB1_4;
$L__BB1_5:
	setp.eq.s32 	%p9, %r5, 0;
	@%p9 bra 	$L__BB1_10;
	setp.eq.s32 	%p10, %r5, 1;
	@%p10 bra 	$L__BB1_8;
	mul.lo.s32 	%r67, %r123, %r50;
	cvt.s64.s32 	%rd56, %r67;
	add.s64 	%rd57, %rd56, %rd5;
	shl.b64 	%rd58, %rd57, 2;
	add.s64 	%rd59, %rd1, %rd58;
	shl.b64 	%rd60, %rd6, 2;
	add.s64 	%rd61, %rd59, %rd60;
	setp.lt.s32 	%p11, %r123, %r4;
	selp.f32 	%f126, 0f7FFFFFFF, 0f00000000, %p11;
	st.global.f32 	[%rd59], %f126;
	st.global.f32 	[%rd61], %f126;
	add.s32 	%r68, %r123, 1;
	add.s32 	%r69, %r67, %r50;
	cvt.s64.s32 	%rd62, %r69;
	add.s64 	%rd63, %rd62, %rd5;
	shl.b64 	%rd64, %rd63, 2;
	add.s64 	%rd65, %rd1, %rd64;
	add.s64 	%rd66, %rd65, %rd60;
	setp.lt.s32 	%p12, %r68, %r4;
	selp.f32 	%f127, 0f7FFFFFFF, 0f00000000, %p12;
	st.global.f32 	[%rd65], %f127;
	st.global.f32 	[%rd66], %f127;
	add.s32 	%r123, %r123, 2;
$L__BB1_8:
	and.b32  	%r70, %r51, 1;
	setp.eq.b32 	%p13, %r70, 1;
	not.pred 	%p14, %p13;
	@%p14 bra 	$L__BB1_10;
	mul.lo.s32 	%r71, %r123, %r50;
	cvt.s64.s32 	%rd67, %r71;
	add.s64 	%rd68, %rd67, %rd5;
	shl.b64 	%rd69, %rd68, 2;
	add.s64 	%rd70, %rd1, %rd69;
	shl.b64 	%rd71, %rd6, 2;
	add.s64 	%rd72, %rd70, %rd71;
	setp.lt.s32 	%p15, %r123, %r4;
	selp.f32 	%f128, 0f7FFFFFFF, 0f00000000, %p15;
	st.global.f32 	[%rd70], %f128;
	st.global.f32 	[%rd72], %f128;
$L__BB1_10:
	cvt.rn.f64.s32 	%fd1, %r52;
	setp.eq.s32 	%p16, %r53, 0;
	@%p16 bra 	$L__BB1_17;
	mov.f32 	%f280, 0f00000000;
	mov.f64 	%fd90, 0d0000000000000000;
	mov.b16 	%rs32, 0;
	mov.f64 	%fd86, 0d7FF8000000000000;
	mov.b32 	%r137, 1;
	mov.b32 	%r136, 0;
	mul.wide.s32 	%rd80, %r50, 4;
	mov.f64 	%fd87, %fd86;
	mov.u16 	%rs34, %rs32;
	mov.f64 	%fd91, %fd86;
	mov.u32 	%r139, %r136;
$L__BB1_12:
	sub.s32 	%r74, %r136, %r52;
	max.s32 	%r36, %r74, -1;
	mul.lo.s32 	%r37, %r136, %r50;
	add.s32 	%r75, %r37, %r1;
	mul.wide.s32 	%rd73, %r75, 4;
	add.s64 	%rd74, %rd4, %rd73;
	ld.global.nc.f32 	%f62, [%rd74];
	add.s64 	%rd75, %rd3, %rd73;
	ld.global.nc.f32 	%f63, [%rd75];
	add.s64 	%rd76, %rd2, %rd73;
	ld.global.nc.f32 	%f64, [%rd76];
	setp.lt.s32 	%p17, %r136, %r2;
	@%p17 bra 	$L__BB1_69;
	sub.f32 	%f130, %f62, %f63;
	abs.f32 	%f279, %f130;
	and.b16  	%rs13, %rs34, 255;
	setp.eq.s16 	%p18, %rs13, 0;
	@%p18 bra 	$L__BB1_15;
	sub.f32 	%f131, %f62, %f280;
	abs.f32 	%f132, %f131;
	sub.f32 	%f133, %f63, %f280;
	abs.f32 	%f134, %f133;
	max.f32 	%f135, %f132, %f134;
	max.f32 	%f279, %f279, %f135;
$L__BB1_15:
	setp.ge.s32 	%p19, %r139, %r52;
	@%p19 bra 	$L__BB1_67;
	abs.f32 	%f137, %f279;
	setp.num.f32 	%p23, %f137, %f137;
	cvt.f64.f32 	%fd45, %f279;
	add.f64 	%fd46, %fd90, %fd45;
	selp.f64 	%fd90, %fd46, %fd90, %p23;
	add.s32 	%r139, %r139, 1;
	setp.eq.s32 	%p24, %r139, %r52;
	div.rn.f64 	%fd47, %fd90, %fd1;
	selp.f64 	%fd91, %fd47, %fd91, %p24;
	mov.b16 	%rs34, 1;
	mov.f32 	%f280, %f64;
	bra.uni 	$L__BB1_69;
$L__BB1_17:
	mov.f32 	%f253, 0f00000000;
	mov.f64 	%fd80, 0d0000000000000000;
	mov.b16 	%rs29, 0;
	mov.f64 	%fd85, 0d7FF8000000000000;
	mov.b32 	%r129, 1;
	mov.b32 	%r125, 0;
	mul.wide.s32 	%rd106, %r50, 4;
	mov.f64 	%fd84, %fd85;
	mov.u16 	%rs31, %rs29;
	mov.f64 	%fd81, %fd85;
	mov.u32 	%r128, %r125;
$L__BB1_18:
	sub.s32 	%r100, %r125, %r52;
	max.s32 	%r13, %r100, -1;
	mul.lo.s32 	%r14, %r125, %r50;
	add.s32 	%r101, %r14, %r1;
	mul.wide.s32 	%rd98, %r101, 4;
	add.s64 	%rd99, %rd4, %rd98;
	ld.global.nc.f32 	%f2, [%rd99];
	add.s64 	%rd100, %rd3, %rd98;
	ld.global.nc.f32 	%f3, [%rd100];
	add.s64 	%rd101, %rd2, %rd98;
	ld.global.nc.f32 	%f4, [%rd101];
	setp.lt.s32 	%p93, %r125, %r2;
	@%p93 bra 	$L__BB1_25;
	sub.f32 	%f183, %f2, %f3;
	abs.f32 	%f252, %f183;
	and.b16  	%rs22, %rs31, 255;
	setp.eq.s16 	%p94, %rs22, 0;
	@%p94 bra 	$L__BB1_21;
	sub.f32 	%f184, %f2, %f253;
	abs.f32 	%f185, %f184;
	sub.f32 	%f186, %f3, %f253;
	abs.f32 	%f187, %f186;
	max.f32 	%f188, %f185, %f187;
	max.f32 	%f252, %f252, %f188;
$L__BB1_21:
	setp.lt.s32 	%p95, %r128, %r52;
	@%p95 bra 	$L__BB1_24;
	abs.f32 	%f189, %f252;
	setp.nan.f32 	%p96, %f189, %f189;
	setp.nan.f64 	%p97, %fd81, %fd81;
	mov.b16 	%rs31, 1;
	or.pred  	%p98, %p96, %p97;
	mov.f32 	%f253, %f4;
	@%p98 bra 	$L__BB1_25;
	cvt.f64.f32 	%fd60, %f252;
	sub.f64 	%fd61, %fd60, %fd81;
	div.rn.f64 	%fd62, %fd61, %fd1;
	add.f64 	%fd81, %fd81, %fd62;
	mov.f32 	%f253, %f4;
	bra.uni 	$L__BB1_25;
$L__BB1_24:
	abs.f32 	%f190, %f252;
	setp.num.f32 	%p99, %f190, %f190;
	cvt.f64.f32 	%fd63, %f252;
	add.f64 	%fd64, %fd80, %fd63;
	selp.f64 	%fd80, %fd64, %fd80, %p99;
	add.s32 	%r128, %r128, 1;
	setp.eq.s32 	%p100, %r128, %r52;
	div.rn.f64 	%fd65, %fd80, %fd1;
	selp.f64 	%fd81, %fd65, %fd81, %p100;
	mov.b16 	%rs31, 1;
	mov.f32 	%f253, %f4;
$L__BB1_25:
	add.s32 	%r102, %r3, -1;
	setp.lt.s32 	%p101, %r125, %r102;
	@%p101 bra 	$L__BB1_32;
	setp.lt.s32 	%p102, %r13, %r125;
	mov.f32 	%f258, 0f7FFFFFFF;
	mov.f32 	%f259, %f258;
	@%p102 bra 	$L__BB1_33;
$L__BB1_27:
	add.s32 	%r114, %r14, %r1;
	cvt.s64.s32 	%rd112, %r14;
	mul.wide.s32 	%rd113, %r114, 4;
	add.s64 	%rd7, %rd1, %rd113;
	mul.lo.s32 	%r115, %r51, %r50;
	cvt.s64.s32 	%rd114, %r115;
	cvt.s64.s32 	%rd115, %r1;
	add.s64 	%rd8, %rd114, %rd115;
	add.s64 	%rd116, %rd8, %rd112;
	shl.b64 	%rd117, %rd116, 2;
	add.s64 	%rd9, %rd1, %rd117;
	cvt.rn.f32.f64 	%f238, %fd81;
	abs.f32 	%f239, %f238;
	setp.num.f32 	%p151, %f239, %f239;
	abs.f32 	%f240, %f258;
	setp.num.f32 	%p152, %f240, %f240;
	and.pred  	%p153, %p151, %p152;
	abs.f32 	%f242, %f259;
	setp.num.f32 	%p154, %f242, %f242;
	and.pred  	%p155, %p153, %p154;
	@%p155 bra 	$L__BB1_29;
	mov.b32 	%r116, 2147483647;
	st.global.u32 	[%rd7], %r116;
	st.global.u32 	[%rd9], %r116;
	bra.uni 	$L__BB1_32;
$L__BB1_29:
	ld.param.f32 	%f250, [chandelier_exit_many_series_one_param_time_major_f32_param_6];
	cvt.f64.f32 	%fd66, %f258;
	cvt.f64.f32 	%fd67, %f250;
	mul.f64 	%fd68, %fd81, %fd67;
	sub.f64 	%fd82, %fd66, %fd68;
	cvt.f64.f32 	%fd69, %f259;
	add.f64 	%fd83, %fd68, %fd69;
	add.s32 	%r117, %r3, -1;
	setp.eq.s32 	%p156, %r125, %r117;
	setp.num.f64 	%p157, %fd84, %fd84;
	selp.f64 	%fd70, %fd84, %fd82, %p157;
	setp.num.f64 	%p158, %fd85, %fd85;
	selp.f64 	%fd71, %fd85, %fd83, %p158;
	selp.f64 	%fd13, %fd82, %fd70, %p156;
	selp.f64 	%fd14, %fd83, %fd71, %p156;
	setp.lt.s32 	%p159, %r125, %r3;
	@%p159 bra 	$L__BB1_31;
	sub.s32 	%r118, %r14, %r50;
	add.s32 	%r119, %r118, %r1;
	mul.wide.s32 	%rd118, %r119, 4;
	add.s64 	%rd119, %rd2, %rd118;
	ld.global.nc.f32 	%f244, [%rd119];
	cvt.f64.f32 	%fd72, %f244;
	setp.lt.f64 	%p160, %fd13, %fd72;
	setp.gt.f64 	%p161, %fd82, %fd13;
	selp.f64 	%fd73, %fd82, %fd13, %p161;
	selp.f64 	%fd82, %fd73, %fd82, %p160;
	setp.gt.f64 	%p162, %fd14, %fd72;
	setp.lt.f64 	%p163, %fd83, %fd14;
	selp.f64 	%fd74, %fd83, %fd14, %p163;
	selp.f64 	%fd83, %fd74, %fd83, %p162;
$L__BB1_31:
	cvt.f64.f32 	%fd75, %f4;
	setp.lt.f64 	%p164, %fd14, %fd75;
	setp.gt.f64 	%p165, %fd13, %fd75;
	selp.b32 	%r120, -1, %r129, %p165;
	selp.b32 	%r129, 1, %r120, %p164;
	setp.eq.s32 	%p166, %r129, 1;
	cvt.rn.f32.f64 	%f245, %fd82;
	selp.f32 	%f246, %f245, 0f7FFFFFFF, %p166;
	mul.lo.s32 	%r121, %r125, %r50;
	add.s32 	%r122, %r121, %r1;
	mul.wide.s32 	%rd120, %r122, 4;
	add.s64 	%rd121, %rd1, %rd120;
	st.global.f32 	[%rd121], %f246;
	setp.eq.s32 	%p167, %r129, -1;
	cvt.rn.f32.f64 	%f247, %fd83;
	selp.f32 	%f248, %f247, 0f7FFFFFFF, %p167;
	cvt.s64.s32 	%rd122, %r121;
	add.s64 	%rd123, %rd8, %rd122;
	shl.b64 	%rd124, %rd123, 2;
	add.s64 	%rd125, %rd1, %rd124;
	st.global.f32 	[%rd125], %f248;
	mov.f64 	%fd84, %fd82;
	mov.f64 	%fd85, %fd83;
$L__BB1_32:
	add.s32 	%r125, %r125, 1;
	setp.eq.s32 	%p168, %r125, %r51;
	add.s16 	%rs29, %rs29, 1;
	@%p168 bra 	$L__BB1_111;
	bra.uni 	$L__BB1_18;
$L__BB1_33:
	sub.s32 	%r103, %r13, %r125;
	setp.gt.u32 	%p103, %r103, -4;
	mov.f32 	%f259, 0f7FFFFFFF;
	mov.u32 	%r133, %r13;
	mov.f32 	%f258, %f259;
	@%p103 bra 	$L__BB1_52;
	mad.lo.s32 	%r104, %r50, %r13, %r50;
	add.s32 	%r131, %r1, %r104;
	sub.s32 	%r105, %r125, %r13;
	and.b32  	%r106, %r105, -4;
	neg.s32 	%r130, %r106;
	mov.f32 	%f259, 0f7FFFFFFF;
	mov.u32 	%r133, %r13;
$L__BB1_35:
	.pragma "nounroll";
	mul.wide.s32 	%rd102, %r131, 4;
	add.s64 	%rd10, %rd4, %rd102;
	ld.global.nc.f32 	%f13, [%rd10];
	add.s64 	%rd11, %rd3, %rd102;
	ld.global.nc.f32 	%f14, [%rd11];
	abs.f32 	%f195, %f13;
	setp.nan.f32 	%p104, %f195, %f195;
	@%p104 bra 	$L__BB1_37;
	abs.f32 	%f196, %f258;
	setp.nan.f32 	%p105, %f196, %f196;
	setp.gt.f32 	%p106, %f13, %f258;
	selp.f32 	%f197, %f13, %f258, %p106;
	selp.f32 	%f258, %f13, %f197, %p105;
$L__BB1_37:
	abs.f32 	%f198, %f14;
	setp.nan.f32 	%p107, %f198, %f198;
	@%p107 bra 	$L__BB1_39;
	abs.f32 	%f199, %f259;
	setp.nan.f32 	%p108, %f199, %f199;
	setp.lt.f32 	%p109, %f14, %f259;
	selp.f32 	%f200, %f14, %f259, %p109;
	selp.f32 	%f259, %f14, %f200, %p108;
$L__BB1_39:
	mul.wide.s32 	%rd12, %r50, 4;
	add.s64 	%rd13, %rd10, %rd12;
	ld.global.nc.f32 	%f19, [%rd13];
	add.s64 	%rd14, %rd11, %rd12;
	ld.global.nc.f32 	%f20, [%rd14];
	abs.f32 	%f201, %f19;
	setp.nan.f32 	%p110, %f201, %f201;
	@%p110 bra 	$L__BB1_41;
	abs.f32 	%f202, %f258;
	setp.nan.f32 	%p111, %f202, %f202;
	setp.gt.f32 	%p112, %f19, %f258;
	selp.f32 	%f203, %f19, %f258, %p112;
	selp.f32 	%f258, %f19, %f203, %p111;
$L__BB1_41:
	abs.f32 	%f204, %f20;
	setp.nan.f32 	%p113, %f204, %f204;
	@%p113 bra 	$L__BB1_43;
	abs.f32 	%f205, %f259;
	setp.nan.f32 	%p114, %f205, %f205;
	setp.lt.f32 	%p115, %f20, %f259;
	selp.f32 	%f206, %f20, %f259, %p115;
	selp.f32 	%f259, %f20, %f206, %p114;
$L__BB1_43:
	add.s64 	%rd15, %rd13, %rd12;
	ld.global.nc.f32 	%f25, [%rd15];
	add.s64 	%rd16, %rd14, %rd12;
	ld.global.nc.f32 	%f26, [%rd16];
	abs.f32 	%f207, %f25;
	setp.nan.f32 	%p116, %f207, %f207;
	@%p116 bra 	$L__BB1_45;
	abs.f32 	%f208, %f258;
	setp.nan.f32 	%p117, %f208, %f208;
	setp.gt.f32 	%p118, %f25, %f258;
	selp.f32 	%f209, %f25, %f258, %p118;
	selp.f32 	%f258, %f25, %f209, %p117;
$L__BB1_45:
	abs.f32 	%f210, %f26;
	setp.nan.f32 	%p119, %f210, %f210;
	@%p119 bra 	$L__BB1_47;
	abs.f32 	%f211, %f259;
	setp.nan.f32 	%p120, %f211, %f211;
	setp.lt.f32 	%p121, %f26, %f259;
	selp.f32 	%f212, %f26, %f259, %p121;
	selp.f32 	%f259, %f26, %f212, %p120;
$L__BB1_47:
	add.s64 	%rd103, %rd15, %rd12;
	ld.global.nc.f32 	%f31, [%rd103];
	add.s64 	%rd104, %rd16, %rd12;
	ld.global.nc.f32 	%f32, [%rd104];
	abs.f32 	%f213, %f31;
	setp.nan.f32 	%p122, %f213, %f213;
	@%p122 bra 	$L__BB1_49;
	abs.f32 	%f214, %f258;
	setp.nan.f32 	%p123, %f214, %f214;
	setp.gt.f32 	%p124, %f31, %f258;
	selp.f32 	%f215, %f31, %f258, %p124;
	selp.f32 	%f258, %f31, %f215, %p123;
$L__BB1_49:
	abs.f32 	%f216, %f32;
	setp.nan.f32 	%p125, %f216, %f216;
	@%p125 bra 	$L__BB1_51;
	abs.f32 	%f217, %f259;
	setp.nan.f32 	%p126, %f217, %f217;
	setp.lt.f32 	%p127, %f32, %f259;
	selp.f32 	%f218, %f32, %f259, %p127;
	selp.f32 	%f259, %f32, %f218, %p126;
$L__BB1_51:
	shl.b32 	%r107, %r50, 2;
	add.s32 	%r131, %r131, %r107;
	add.s32 	%r130, %r130, 4;
	add.s32 	%r133, %r133, 4;
	setp.ne.s32 	%p128, %r130, 0;
	@%p128 bra 	$L__BB1_35;
$L__BB1_52:
	sub.s32 	%r108, %r125, %r13;
	and.b32  	%r109, %r108, 3;
	setp.eq.s32 	%p129, %r109, 0;
	@%p129 bra 	$L__BB1_27;
	cvt.u16.u32 	%rs26, %r13;
	sub.s16 	%rs5, %rs29, %rs26;
	and.b16  	%rs27, %rs5, 3;
	setp.eq.s16 	%p130, %rs27, 1;
	@%p130 bra 	$L__BB1_62;
	mad.lo.s32 	%r110, %r50, %r133, %r50;
	add.s32 	%r111, %r110, %r1;
	mul.wide.s32 	%rd105, %r111, 4;
	add.s64 	%rd17, %rd4, %rd105;
	ld.global.nc.f32 	%f41, [%rd17];
	add.s64 	%rd18, %rd3, %rd105;
	ld.global.nc.f32 	%f42, [%rd18];
	abs.f32 	%f220, %f41;
	setp.nan.f32 	%p131, %f220, %f220;
	@%p131 bra 	$L__BB1_56;
	abs.f32 	%f221, %f258;
	setp.nan.f32 	%p132, %f221, %f221;
	setp.gt.f32 	%p133, %f41, %f258;
	selp.f32 	%f222, %f41, %f258, %p133;
	selp.f32 	%f258, %f41, %f222, %p132;
$L__BB1_56:
	abs.f32 	%f223, %f42;
	setp.nan.f32 	%p134, %f223, %f223;
	@%p134 bra 	$L__BB1_58;
	abs.f32 	%f224, %f259;
	setp.nan.f32 	%p135, %f224, %f224;
	setp.lt.f32 	%p136, %f42, %f259;
	selp.f32 	%f225, %f42, %f259, %p136;
	selp.f32 	%f259, %f42, %f225, %p135;
$L__BB1_58:
	add.s64 	%rd107, %rd17, %rd106;
	ld.global.nc.f32 	%f47, [%rd107];
	add.s64 	%rd108, %rd18, %rd106;
	ld.global.nc.f32 	%f48, [%rd108];
	abs.f32 	%f226, %f47;
	setp.nan.f32 	%p137, %f226, %f226;
	@%p137 bra 	$L__BB1_60;
	abs.f32 	%f227, %f258;
	setp.nan.f32 	%p138, %f227, %f227;
	setp.gt.f32 	%p139, %f47, %f258;
	selp.f32 	%f228, %f47, %f258, %p139;
	selp.f32 	%f258, %f47, %f228, %p138;
$L__BB1_60:
	add.s32 	%r133, %r133, 2;
	abs.f32 	%f229, %f48;
	setp.nan.f32 	%p140, %f229, %f229;
	@%p140 bra 	$L__BB1_62;
	abs.f32 	%f230, %f259;
	setp.nan.f32 	%p141, %f230, %f230;
	setp.lt.f32 	%p142, %f48, %f259;
	selp.f32 	%f231, %f48, %f259, %p142;
	selp.f32 	%f259, %f48, %f231, %p141;
$L__BB1_62:
	and.b16  	%rs28, %rs5, 1;
	setp.eq.b16 	%p143, %rs28, 1;
	not.pred 	%p144, %p143;
	@%p144 bra 	$L__BB1_27;
	mad.lo.s32 	%r112, %r50, %r133, %r50;
	add.s32 	%r113, %r112, %r1;
	mul.wide.s32 	%rd109, %r113, 4;
	add.s64 	%rd110, %rd4, %rd109;
	ld.global.nc.f32 	%f56, [%rd110];
	add.s64 	%rd111, %rd3, %rd109;
	ld.global.nc.f32 	%f57, [%rd111];
	abs.f32 	%f232, %f56;
	setp.nan.f32 	%p145, %f232, %f232;
	@%p145 bra 	$L__BB1_65;
	abs.f32 	%f233, %f258;
	setp.nan.f32 	%p146, %f233, %f233;
	setp.gt.f32 	%p147, %f56, %f258;
	selp.f32 	%f234, %f56, %f258, %p147;
	selp.f32 	%f258, %f56, %f234, %p146;
$L__BB1_65:
	abs.f32 	%f235, %f57;
	setp.nan.f32 	%p148, %f235, %f235;
	@%p148 bra 	$L__BB1_27;
	abs.f32 	%f236, %f259;
	setp.nan.f32 	%p149, %f236, %f236;
	setp.lt.f32 	%p150, %f57, %f259;
	selp.f32 	%f237, %f57, %f259, %p150;
	selp.f32 	%f259, %f57, %f237, %p149;
	bra.uni 	$L__BB1_27;
$L__BB1_67:
	abs.f32 	%f136, %f279;
	setp.nan.f32 	%p20, %f136, %f136;
	setp.nan.f64 	%p21, %fd91, %fd91;
	mov.b16 	%rs34, 1;
	or.pred  	%p22, %p20, %p21;
	mov.f32 	%f280, %f64;
	@%p22 bra 	$L__BB1_69;
	cvt.f64.f32 	%fd42, %f279;
	sub.f64 	%fd43, %fd42, %fd91;
	div.rn.f64 	%fd44, %fd43, %fd1;
	add.f64 	%fd91, %fd91, %fd44;
	mov.f32 	%f280, %f64;
$L__BB1_69:
	add.s32 	%r76, %r3, -1;
	setp.lt.s32 	%p25, %r136, %r76;
	@%p25 bra 	$L__BB1_110;
	setp.ge.s32 	%p26, %r36, %r136;
	mov.f32 	%f283, 0f7FFFFFFF;
	mov.f32 	%f284, %f283;
	@%p26 bra 	$L__BB1_105;
	sub.s32 	%r77, %r36, %r136;
	setp.gt.u32 	%p27, %r77, -4;
	mov.f32 	%f284, 0f7FFFFFFF;
	mov.u32 	%r142, %r36;
	mov.f32 	%f283, %f284;
	@%p27 bra 	$L__BB1_90;
	mov.b32 	%r141, 0;
	mov.f32 	%f284, 0f7FFFFFFF;
	mov.u32 	%r142, %r36;
$L__BB1_73:
	.pragma "nounroll";
	mad.lo.s32 	%r79, %r50, %r142, %r50;
	add.s32 	%r80, %r79, %r1;
	mul.wide.s32 	%rd77, %r80, 4;
	add.s64 	%rd19, %rd2, %rd77;
	ld.global.nc.f32 	%f71, [%rd19];
	abs.f32 	%f72, %f71;
	setp.nan.f32 	%p28, %f72, %f72;
	@%p28 bra 	$L__BB1_75;
	abs.f32 	%f142, %f283;
	setp.nan.f32 	%p29, %f142, %f142;
	setp.gt.f32 	%p30, %f71, %f283;
	selp.f32 	%f143, %f71, %f283, %p30;
	selp.f32 	%f283, %f71, %f143, %p29;
$L__BB1_75:
	@%p28 bra 	$L__BB1_77;
	abs.f32 	%f144, %f284;
	setp.nan.f32 	%p32, %f144, %f144;
	setp.lt.f32 	%p33, %f71, %f284;
	selp.f32 	%f145, %f71, %f284, %p33;
	selp.f32 	%f284, %f71, %f145, %p32;
$L__BB1_77:
	add.s64 	%rd21, %rd19, %rd80;
	ld.global.nc.f32 	%f77, [%rd21];
	abs.f32 	%f78, %f77;
	setp.nan.f32 	%p34, %f78, %f78;
	@%p34 bra 	$L__BB1_79;
	abs.f32 	%f146, %f283;
	setp.nan.f32 	%p35, %f146, %f146;
	setp.gt.f32 	%p36, %f77, %f283;
	selp.f32 	%f147, %f77, %f283, %p36;
	selp.f32 	%f283, %f77, %f147, %p35;
$L__BB1_79:
	@%p34 bra 	$L__BB1_81;
	abs.f32 	%f148, %f284;
	setp.nan.f32 	%p38, %f148, %f148;
	setp.lt.f32 	%p39, %f77, %f284;
	selp.f32 	%f149, %f77, %f284, %p39;
	selp.f32 	%f284, %f77, %f149, %p38;
$L__BB1_81:
	add.s64 	%rd22, %rd21, %rd80;
	ld.global.nc.f32 	%f83, [%rd22];
	abs.f32 	%f84, %f83;
	setp.nan.f32 	%p40, %f84, %f84;
	@%p40 bra 	$L__BB1_83;
	abs.f32 	%f150, %f283;
	setp.nan.f32 	%p41, %f150, %f150;
	setp.gt.f32 	%p42, %f83, %f283;
	selp.f32 	%f151, %f83, %f283, %p42;
	selp.f32 	%f283, %f83, %f151, %p41;
$L__BB1_83:
	@%p40 bra 	$L__BB1_85;
	abs.f32 	%f152, %f284;
	setp.nan.f32 	%p44, %f152, %f152;
	setp.lt.f32 	%p45, %f83, %f284;
	selp.f32 	%f153, %f83, %f284, %p45;
	selp.f32 	%f284, %f83, %f153, %p44;
$L__BB1_85:
	add.s32 	%r142, %r142, 4;
	add.s64 	%rd78, %rd22, %rd80;
	ld.global.nc.f32 	%f89, [%rd78];
	abs.f32 	%f90, %f89;
	setp.nan.f32 	%p46, %f90, %f90;
	@%p46 bra 	$L__BB1_87;
	abs.f32 	%f154, %f283;
	setp.nan.f32 	%p47, %f154, %f154;
	setp.gt.f32 	%p48, %f89, %f283;
	selp.f32 	%f155, %f89, %f283, %p48;
	selp.f32 	%f283, %f89, %f155, %p47;
$L__BB1_87:
	@%p46 bra 	$L__BB1_89;
	abs.f32 	%f156, %f284;
	setp.nan.f32 	%p50, %f156, %f156;
	setp.lt.f32 	%p51, %f89, %f284;
	selp.f32 	%f157, %f89, %f284, %p51;
	selp.f32 	%f284, %f89, %f157, %p50;
$L__BB1_89:
	add.s32 	%r141, %r141, 4;
	sub.s32 	%r81, %r136, %r36;
	and.b32  	%r82, %r81, -4;
	setp.ne.s32 	%p52, %r141, %r82;
	@%p52 bra 	$L__BB1_73;
$L__BB1_90:
	sub.s32 	%r83, %r136, %r36;
	and.b32  	%r84, %r83, 3;
	setp.eq.s32 	%p53, %r84, 0;
	@%p53 bra 	$L__BB1_105;
	cvt.u16.u32 	%rs17, %r36;
	sub.s16 	%rs9, %rs32, %rs17;
	and.b16  	%rs18, %rs9, 3;
	setp.eq.s16 	%p54, %rs18, 1;
	@%p54 bra 	$L__BB1_100;
	mad.lo.s32 	%r85, %r50, %r142, %r50;
	add.s32 	%r86, %r85, %r1;
	mul.wide.s32 	%rd79, %r86, 4;
	add.s64 	%rd23, %rd2, %rd79;
	ld.global.nc.f32 	%f99, [%rd23];
	abs.f32 	%f100, %f99;
	setp.nan.f32 	%p55, %f100, %f100;
	@%p55 bra 	$L__BB1_94;
	abs.f32 	%f159, %f283;
	setp.nan.f32 	%p56, %f159, %f159;
	setp.gt.f32 	%p57, %f99, %f283;
	selp.f32 	%f160, %f99, %f283, %p57;
	selp.f32 	%f283, %f99, %f160, %p56;
$L__BB1_94:
	@%p55 bra 	$L__BB1_96;
	abs.f32 	%f161, %f284;
	setp.nan.f32 	%p59, %f161, %f161;
	setp.lt.f32 	%p60, %f99, %f284;
	selp.f32 	%f162, %f99, %f284, %p60;
	selp.f32 	%f284, %f99, %f162, %p59;
$L__BB1_96:
	add.s64 	%rd81, %rd23, %rd80;
	ld.global.nc.f32 	%f105, [%rd81];
	abs.f32 	%f106, %f105;
	setp.nan.f32 	%p61, %f106, %f106;
	@%p61 bra 	$L__BB1_98;
	abs.f32 	%f163, %f283;
	setp.nan.f32 	%p62, %f163, %f163;
	setp.gt.f32 	%p63, %f105, %f283;
	selp.f32 	%f164, %f105, %f283, %p63;
	selp.f32 	%f283, %f105, %f164, %p62;
$L__BB1_98:
	add.s32 	%r142, %r142, 2;
	@%p61 bra 	$L__BB1_100;
	abs.f32 	%f165, %f284;
	setp.nan.f32 	%p65, %f165, %f165;
	setp.lt.f32 	%p66, %f105, %f284;
	selp.f32 	%f166, %f105, %f284, %p66;
	selp.f32 	%f284, %f105, %f166, %p65;
$L__BB1_100:
	and.b16  	%rs19, %rs9, 1;
	setp.eq.b16 	%p67, %rs19, 1;
	not.pred 	%p68, %p67;
	@%p68 bra 	$L__BB1_105;
	mad.lo.s32 	%r87, %r50, %r142, %r50;
	add.s32 	%r88, %r87, %r1;
	mul.wide.s32 	%rd82, %r88, 4;
	add.s64 	%rd83, %rd2, %rd82;
	ld.global.nc.f32 	%f114, [%rd83];
	abs.f32 	%f115, %f114;
	setp.nan.f32 	%p69, %f115, %f115;
	@%p69 bra 	$L__BB1_103;
	abs.f32 	%f167, %f283;
	setp.nan.f32 	%p70, %f167, %f167;
	setp.gt.f32 	%p71, %f114, %f283;
	selp.f32 	%f168, %f114, %f283, %p71;
	selp.f32 	%f283, %f114, %f168, %p70;
$L__BB1_103:
	@%p69 bra 	$L__BB1_105;
	abs.f32 	%f169, %f284;
	setp.nan.f32 	%p73, %f169, %f169;
	setp.lt.f32 	%p74, %f114, %f284;
	selp.f32 	%f170, %f114, %f284, %p74;
	selp.f32 	%f284, %f114, %f170, %p73;
$L__BB1_105:
	add.s32 	%r89, %r37, %r1;
	cvt.s64.s32 	%rd84, %r37;
	mul.wide.s32 	%rd85, %r89, 4;
	add.s64 	%rd24, %rd1, %rd85;
	mul.lo.s32 	%r90, %r51, %r50;
	cvt.s64.s32 	%rd86, %r90;
	add.s64 	%rd25, %rd86, %rd5;
	add.s64 	%rd88, %rd25, %rd84;
	shl.b64 	%rd89, %rd88, 2;
	add.s64 	%rd26, %rd1, %rd89;
	cvt.rn.f32.f64 	%f171, %fd91;
	abs.f32 	%f172, %f171;
	setp.num.f32 	%p75, %f172, %f172;
	abs.f32 	%f173, %f283;
	setp.num.f32 	%p76, %f173, %f173;
	and.pred  	%p77, %p75, %p76;
	abs.f32 	%f175, %f284;
	setp.num.f32 	%p78, %f175, %f175;
	and.pred  	%p79, %p77, %p78;
	@%p79 bra 	$L__BB1_107;
	mov.b32 	%r91, 2147483647;
	st.global.u32 	[%rd24], %r91;
	st.global.u32 	[%rd26], %r91;
	bra.uni 	$L__BB1_110;
$L__BB1_107:
	ld.param.f32 	%f249, [chandelier_exit_many_series_one_param_time_major_f32_param_6];
	cvt.f64.f32 	%fd48, %f283;
	cvt.f64.f32 	%fd49, %f249;
	mul.f64 	%fd50, %fd91, %fd49;
	sub.f64 	%fd92, %fd48, %fd50;
	cvt.f64.f32 	%fd51, %f284;
	add.f64 	%fd93, %fd50, %fd51;
	add.s32 	%r92, %r3, -1;
	setp.eq.s32 	%p80, %r136, %r92;
	setp.num.f64 	%p81, %fd87, %fd87;
	selp.f64 	%fd52, %fd87, %fd92, %p81;
	setp.num.f64 	%p82, %fd86, %fd86;
	selp.f64 	%fd53, %fd86, %fd93, %p82;
	selp.f64 	%fd32, %fd92, %fd52, %p80;
	selp.f64 	%fd33, %fd93, %fd53, %p80;
	setp.lt.s32 	%p83, %r136, %r3;
	@%p83 bra 	$L__BB1_109;
	sub.s32 	%r93, %r37, %r50;
	add.s32 	%r94, %r93, %r1;
	mul.wide.s32 	%rd90, %r94, 4;
	add.s64 	%rd91, %rd2, %rd90;
	ld.global.nc.f32 	%f177, [%rd91];
	cvt.f64.f32 	%fd54, %f177;
	setp.lt.f64 	%p84, %fd32, %fd54;
	setp.gt.f64 	%p85, %fd92, %fd32;
	selp.f64 	%fd55, %fd92, %fd32, %p85;
	selp.f64 	%fd92, %fd55, %fd92, %p84;
	setp.gt.f64 	%p86, %fd33, %fd54;
	setp.lt.f64 	%p87, %fd93, %fd33;
	selp.f64 	%fd56, %fd93, %fd33, %p87;
	selp.f64 	%fd93, %fd56, %fd93, %p86;
$L__BB1_109:
	cvt.f64.f32 	%fd57, %f64;
	setp.lt.f64 	%p88, %fd33, %fd57;
	setp.gt.f64 	%p89, %fd32, %fd57;
	selp.b32 	%r95, -1, %r137, %p89;
	selp.b32 	%r137, 1, %r95, %p88;
	setp.eq.s32 	%p90, %r137, 1;
	cvt.rn.f32.f64 	%f178, %fd92;
	selp.f32 	%f179, %f178, 0f7FFFFFFF, %p90;
	mul.lo.s32 	%r96, %r136, %r50;
	add.s32 	%r97, %r96, %r1;
	mul.wide.s32 	%rd92, %r97, 4;
	add.s64 	%rd93, %rd1, %rd92;
	st.global.f32 	[%rd93], %f179;
	setp.eq.s32 	%p91, %r137, -1;
	cvt.rn.f32.f64 	%f180, %fd93;
	selp.f32 	%f181, %f180, 0f7FFFFFFF, %p91;
	cvt.s64.s32 	%rd94, %r96;
	add.s64 	%rd95, %rd25, %rd94;
	shl.b64 	%rd96, %rd95, 2;
	add.s64 	%rd97, %rd1, %rd96;
	st.global.f32 	[%rd97], %f181;
	mov.f64 	%fd87, %fd92;
	mov.f64 	%fd86, %fd93;
$L__BB1_110:
	add.s32 	%r136, %r136, 1;
	setp.ne.s32 	%p92, %r136, %r51;
	add.s16 	%rs32, %rs32, 1;
	@%p92 bra 	$L__BB1_12;
$L__BB1_111:
	ret;

}


// ===== COMPILED SASS (sm_100) =====

	.target	sm_100

	.elftype	@"ET_EXEC"


//--------------------- .note.nv.tkinfo           --------------------------
	.section	.note.nv.tkinfo,"",@"SHT_NOTE"
	.sectionflags	@"SHF_NOTE_NV_TKINFO"
	.tkinfo
        /*0018*/ 	.word	0x00000002
        /*0030*/ 	.string	""
        /*0030*/ 	.string	"ptxas"
        /*0030*/ 	.string	"Cuda compilation tools, release 13.0, V13.0.88"
        /*0030*/ 	.string	"Build cuda_13.0.r13.0/compiler.36424714_0"
        /*0030*/ 	.string	"-arch sm_100 -m 64 "



//--------------------- .note.nv.cuinfo           --------------------------
	.section	.note.nv.cuinfo,"",@"SHT_NOTE"
	.sectionflags	@"SHF_NOTE_NV_CUINFO"
        /*0018*/ 	.short	0x0002
        /*001a*/ 	.short	0x0064
        /*001c*/ 	.short	0x0082
	.zero		2


//--------------------- .nv.info                  --------------------------
	.section	.nv.info,"",@"SHT_CUDA_INFO"
	.align	4


	//----- nvinfo : EIATTR_REGCOUNT
	.align		4
        /*0000*/ 	.byte	0x04, 0x2f
        /*0002*/ 	.short	(.L_1 - .L_0)
	.align		4
.L_0:
        /*0004*/ 	.word	index@(chandelier_exit_batch_f32)
        /*0008*/ 	.word	0x00000038


	//----- nvinfo : EIATTR_FRAME_SIZE
	.align		4
.L_1:
        /*000c*/ 	.byte	0x04, 0x11
        /*000e*/ 	.short	(.L_3 - .L_2)
	.align		4
.L_2:
        /*0010*/ 	.word	index@($__internal_1_$__cuda_sm20_div_rn_f64_full)
        /*0014*/ 	.word	0x00000000


	//----- nvinfo : EIATTR_FRAME_SIZE
	.align		4
.L_3:
        /*0018*/ 	.byte	0x04, 0x11
        /*001a*/ 	.short	(.L_5 - .L_4)
	.align		4
.L_4:
        /*001c*/ 	.word	index@(chandelier_exit_batch_f32)
        /*0020*/ 	.word	0x00000000


	//----- nvinfo : EIATTR_REGCOUNT
	.align		4
.L_5:
        /*0024*/ 	.byte	0x04, 0x2f
        /*0026*/ 	.short	(.L_7 - .L_6)
	.align		4
.L_6:
        /*0028*/ 	.word	index@(chandelier_exit_many_series_one_param_time_major_f32)
        /*002c*/ 	.word	0x00000028


	//----- nvinfo : EIATTR_FRAME_SIZE
	.align		4
.L_7:
        /*0030*/ 	.byte	0x04, 0x11
        /*0032*/ 	.short	(.L_9 - .L_8)
	.align		4
.L_8:
        /*0034*/ 	.word	index@($__internal_0_$__cuda_sm20_div_rn_f64_full)
        /*0038*/ 	.word	0x00000000


	//----- nvinfo : EIATTR_FRAME_SIZE
	.align		4
.L_9:
        /*003c*/ 	.byte	0x04, 0x11
        /*003e*/ 	.short	(.L_11 - .L_10)
	.align		4
.L_10:
        /*0040*/ 	.word	index@(chandelier_exit_many_series_one_param_time_major_f32)
        /*0044*/ 	.word	0x00000000


	//----- nvinfo : EIATTR_MIN_STACK_SIZE
	.align		4
.L_11:
        /*0048*/ 	.byte	0x04, 0x12
        /*004a*/ 	.short	(.L_13 - .L_12)
	.align		4
.L_12:
        /*004c*/ 	.word	index@(chandelier_exit_many_series_one_param_time_major_f32)
        /*0050*/ 	.word	0x00000000


	//----- nvinfo : EIATTR_MIN_STACK_SIZE
	.align		4
.L_13:
        /*0054*/ 	.byte	0x04, 0x12
        /*0056*/ 	.short	(.L_15 - .L_14)
	.align		4
.L_14:
        /*0058*/ 	.word	index@(chandelier_exit_batch_f32)
        /*005c*/ 	.word	0x00000000
.L_15:


//--------------------- .nv.compat                --------------------------
	.section	.nv.compat,"",@"SHT_CUDA_COMPAT_INFO"
	.align	4
        /*0000*/ 	.byte	0x02, 0x09, 0x00, 0x00, 0x02, 0x02, 0x01, 0x00, 0x02, 0x05, 0x05, 0x00, 0x03, 0x07, 0x01, 0x01
        /*0010*/ 	.byte	0x02, 0x03, 0x00, 0x00, 0x02, 0x06, 0x01, 0x00, 0x04, 0x0b, 0x08, 0x00, 0x01, 0x00, 0x00, 0x00
        /*0020*/ 	.byte	0x00, 0x00, 0x00, 0x00


//--------------------- .nv.info.chandelier_exit_many_series_one_param_time_major_f32 --------------------------
	.section	.nv.info.chandelier_exit_many_series_one_param_time_major_f32,"",@"SHT_CUDA_INFO"
	.sectionflags	@""
	.align	4


	//----- nvinfo : EIATTR_CUDA_API_VERSION
	.align		4
        /*0000*/ 	.byte	0x04, 0x37
        /*0002*/ 	.short	(.L_17 - .L_16)
.L_16:
        /*0004*/ 	.word	0x00000082


	//----- nvinfo : EIATTR_KPARAM_INFO
	.align		4
.L_17:
        /*0008*/ 	.byte	0x04, 0x17
        /*000a*/ 	.short	(.L_19 - .L_18)
.L_18:
        /*000c*/ 	.word	0x00000000
        /*0010*/ 	.short	0x0009
        /*0012*/ 	.short	0x0038
        /*0014*/ 	.byte	0x00, 0xf5, 0x21, 0x00


	//----- nvinfo : EIATTR_KPARAM_INFO
	.align		4
.L_19:
        /*0018*/ 	.byte	0x04, 0x17
        /*001a*/ 	.short	(.L_21 - .L_20)
.L_20:
        /*001c*/ 	.word	0x00000000
        /*0020*/ 	.short	0x0008
        /*0022*/ 	.short	0x0030
        /*0024*/ 	.byte	0x00, 0xf0, 0x11, 0x00


	//----- nvinfo : EIATTR_KPARAM_INFO
	.align		4
.L_21:
        /*0028*/ 	.byte	0x04, 0x17
        /*002a*/ 	.short	(.L_23 - .L_22)
.L_22:
        /*002c*/ 	.word	0x00000000
        /*0030*/ 	.short	0x0007
        /*0032*/ 	.short	0x0028
        /*0034*/ 	.byte	0x00, 0xf5, 0x21, 0x00


	//----- nvinfo : EIATTR_KPARAM_INFO
	.align		4
.L_23:
        /*0038*/ 	.byte	0x04, 0x17
        /*003a*/ 	.short	(.L_25 - .L_24)
.L_24:
        /*003c*/ 	.word	0x00000000
        /*0040*/ 	.short	0x0006
        /*0042*/ 	.short	0x0024
        /*0044*/ 	.byte	0x00, 0xf0, 0x11, 0x00


	//----- nvinfo : EIATTR_KPARAM_INFO
	.align		4
.L_25:
        /*0048*/ 	.byte	0x04, 0x17
        /*004a*/ 	.short	(.L_27 - .L_26)
.L_26:
        /*004c*/ 	.word	0x00000000
        /*0050*/ 	.short	0x0005
        /*0052*/ 	.short	0x0020
        /*0054*/ 	.byte	0x00, 0xf0, 0x11, 0x00


	//----- nvinfo : EIATTR_KPARAM_INFO
	.align		4
.L_27:
        /*0058*/ 	.byte	0x04, 0x17
        /*005a*/ 	.short	(.L_29 - .L_28)
.L_28:
        /*005c*/ 	.word	0x00000000
        /*0060*/ 	.short	0x0004
        /*0062*/ 	.short	0x001c
        /*0064*/ 	.byte	0x00, 0xf0, 0x11, 0x00


	//----- nvinfo : EIATTR_KPARAM_INFO
	.align		4
.L_29:
        /*0068*/ 	.byte	0x04, 0x17
        /*006a*/ 	.short	(.L_31 - .L_30)
.L_30:
        /*006c*/ 	.word	0x00000000
        /*0070*/ 	.short	0x0003
        /*0072*/ 	.short	0x0018
        /*0074*/ 	.byte	0x00, 0xf0, 0x11, 0x00


	//----- nvinfo : EIATTR_KPARAM_INFO
	.align		4
.L_31:
        /*0078*/ 	.byte	0x04, 0x17
        /*007a*/ 	.short	(.L_33 - .L_32)
.L_32:
        /*007c*/ 	.word	0x00000000
        /*0080*/ 	.short	0x0002
        /*0082*/ 	.short	0x0010
        /*0084*/ 	.byte	0x00, 0xf5, 0x21, 0x00


	//----- nvinfo : EIATTR_KPARAM_INFO
	.align		4
.L_33:
        /*0088*/ 	.byte	0x04, 0x17
        /*008a*/ 	.short	(.L_35 - .L_34)
.L_34:
        /*008c*/ 	.word	0x00000000
        /*0090*/ 	.short	0x0001
        /*0092*/ 	.short	0x0008
        /*0094*/ 	.byte	0x00, 0xf5, 0x21, 0x00


	//----- nvinfo : EIATTR_KPARAM_INFO
	.align		4
.L_35:
        /*0098*/ 	.byte	0x04, 0x17
        /*009a*/ 	.short	(.L_37 - .L_36)
.L_36:
        /*009c*/ 	.word	0x00000000
        /*00a0*/ 	.short	0x0000
        /*00a2*/ 	.short	0x0000
        /*00a4*/ 	.byte	0x00, 0xf5, 0x21, 0x00


	//----- nvinfo : EIATTR_SPARSE_MMA_MASK
	.align		4
.L_37:
        /*00a8*/ 	.byte	0x03, 0x50
        /*00aa*/ 	.short	0x0000


	//----- nvinfo : EIATTR_MAXREG_COUNT
	.align		4
        /*00ac*/ 	.byte	0x03, 0x1b
        /*00ae*/ 	.short	0x00ff


	//----- nvinfo : EIATTR_MERCURY_ISA_VERSION
	.align		4
        /*00b0*/ 	.byte	0x03, 0x5f
        /*00b2*/ 	.short	0x0101


	//----- nvinfo : EIATTR_VRC_CTA_INIT_COUNT
	.align		4
        /*00b4*/ 	.byte	0x02, 0x4a
	.zero		1
	.zero		1


	//----- nvinfo : EIATTR_EXIT_INSTR_OFFSETS
	.align		4
        /*00b8*/ 	.byte	0x04, 0x1c
        /*00ba*/ 	.short	(.L_39 - .L_38)


	//   ....[0]....
.L_38:
        /*00bc*/ 	.word	0x00000070


	//   ....[1]....
        /*00c0*/ 	.word	0x000000a0


	//   ....[2]....
        /*00c4*/ 	.word	0x00001df0


	//   ....[3]....
        /*00c8*/ 	.word	0x000035e0


	//----- nvinfo : EIATTR_CRS_STACK_SIZE
	.align		4
.L_39:
        /*00cc*/ 	.byte	0x04, 0x1e
        /*00ce*/ 	.short	(.L_41 - .L_40)
.L_40:
        /*00d0*/ 	.word	0x00000000


	//----- nvinfo : EIATTR_CBANK_PARAM_SIZE
	.align		4
.L_41:
        /*00d4*/ 	.byte	0x03, 0x19
        /*00d6*/ 	.short	0x0040


	//----- nvinfo : EIATTR_PARAM_CBANK
	.align		4
        /*00d8*/ 	.byte	0x04, 0x0a
        /*00da*/ 	.short	(.L_43 - .L_42)
	.align		4
.L_42:
        /*00dc*/ 	.word	index@(.nv.constant0.chandelier_exit_many_series_one_param_time_major_f32)
        /*00e0*/ 	.short	0x0380
        /*00e2*/ 	.short	0x0040


	//----- nvinfo : EIATTR_SW_WAR
	.align		4
.L_43:
        /*00e4*/ 	.byte	0x04, 0x36
        /*00e6*/ 	.short	(.L_45 - .L_44)
.L_44:
        /*00e8*/ 	.word	0x00000008
.L_45:


//--------------------- .nv.info.chandelier_exit_batch_f32 --------------------------
	.section	.nv.info.chandelier_exit_batch_f32,"",@"SHT_CUDA_INFO"
	.sectionflags	@""
	.align	4


	//----- nvinfo : EIATTR_CUDA_API_VERSION
	.align		4
        /*0000*/ 	.byte	0x04, 0x37
        /*0002*/ 	.short	(.L_47 - .L_46)
.L_46:
        /*0004*/ 	.word	0x00000082


	//----- nvinfo : EIATTR_KPARAM_INFO
	.align		4
.L_47:
        /*0008*/ 	.byte	0x04, 0x17
        /*000a*/ 	.short	(.L_49 - .L_48)
.L_48:
        /*000c*/ 	.word	0x00000000
        /*0010*/ 	.short	0x0009
        /*0012*/ 	.short	0x0038
        /*0014*/ 	.byte	0x00, 0xf5, 0x21, 0x00


	//----- nvinfo : EIATTR_KPARAM_INFO
	.align		4
.L_49:
        /*0018*/ 	.byte	0x04, 0x17
        /*001a*/ 	.short	(.L_51 - .L_50)
.L_50:
        /*001c*/ 	.word	0x00000000
        /*0020*/ 	.short	0x0008
        /*0022*/ 	.short	0x0034
        /*0024*/ 	.byte	0x00, 0xf0, 0x11, 0x00


	//----- nvinfo : EIATTR_KPARAM_INFO
	.align		4
.L_51:
        /*0028*/ 	.byte	0x04, 0x17
        /*002a*/ 	.short	(.L_53 - .L_52)
.L_52:
        /*002c*/ 	.word	0x00000000
        /*0030*/ 	.short	0x0007
        /*0032*/ 	.short	0x0030
        /*0034*/ 	.byte	0x00, 0xf0, 0x11, 0x00


	//----- nvinfo : EIATTR_KPARAM_INFO
	.align		4
.L_53:
        /*0038*/ 	.byte	0x04, 0x17
        /*003a*/ 	.short	(.L_55 - .L_54)
.L_54:
        /*003c*/ 	.word	0x00000000
        /*0040*/ 	.short	0x0006
        /*0042*/ 	.short	0x0028
        /*0044*/ 	.byte	0x00, 0xf5, 0x21, 0x00


	//----- nvinfo : EIATTR_KPARAM_INFO
	.align		4
.L_55:
        /*0048*/ 	.byte	0x04, 0x17
        /*004a*/ 	.short	(.L_57 - .L_56)
.L_56:
        /*004c*/ 	.word	0x00000000
        /*0050*/ 	.short	0x0005
        /*0052*/ 	.short	0x0020
        /*0054*/ 	.byte	0x00, 0xf5, 0x21, 0x00


	//----- nvinfo : EIATTR_KPARAM_INFO
	.align		4
.L_57:
        /*0058*/ 	.byte	0x04, 0x17
        /*005a*/ 	.short	(.L_59 - .L_58)
.L_58:
        /*005c*/ 	.word	0x00000000
        /*0060*/ 	.short	0x0004
        /*0062*/ 	.short	0x001c
        /*0064*/ 	.byte	0x00, 0xf0, 0x11, 0x00


	//----- nvinfo : EIATTR_KPARAM_INFO
	.align		4
.L_59:
        /*0068*/ 	.byte	0x04, 0x17
        /*006a*/ 	.short	(.L_61 - .L_60)
.L_60:
        /*006c*/ 	.word	0x00000000
        /*0070*/ 	.short	0x0003
        /*0072*/ 	.short	0x0018
        /*0074*/ 	.byte	0x00, 0xf0, 0x11, 0x00


	//----- nvinfo : EIATTR_KPARAM_INFO
	.align		4
.L_61:
        /*0078*/ 	.byte	0x04, 0x17
        /*007a*/ 	.short	(.L_63 - .L_62)
.L_62:
        /*007c*/ 	.word	0x00000000
        /*0080*/ 	.short	0x0002
        /*0082*/ 	.short	0x0010
        /*0084*/ 	.byte	0x00, 0xf5, 0x21, 0x00


	//----- nvinfo : EIATTR_KPARAM_INFO
	.align		4
.L_63:
        /*0088*/ 	.byte	0x04, 0x17
        /*008a*/ 	.short	(.L_65 - .L_64)
.L_64:
        /*008c*/ 	.word	0x00000000
        /*0090*/ 	.short	0x0001
        /*0092*/ 	.short	0x0008
        /*0094*/ 	.byte	0x00, 0xf5, 0x21, 0x00


	//----- nvinfo : EIATTR_KPARAM_INFO
	.align		4
.L_65:
        /*0098*/ 	.byte	0x04, 0x17
        /*009a*/ 	.short	(.L_67 - .L_66)
.L_66:
        /*009c*/ 	.word	0x00000000
        /*00a0*/ 	.short	0x0000
        /*00a2*/ 	.short	0x0000
        /*00a4*/ 	.byte	0x00, 0xf5, 0x21, 0x00


	//----- nvinfo : EIATTR_SPARSE_MMA_MASK
	.align		4
.L_67:
        /*00a8*/ 	.byte	0x03, 0x50
        /*00aa*/ 	.short	0x0000


	//----- nvinfo : EIATTR_MAXREG_COUNT
	.align		4
        /*00ac*/ 	.byte	0x03, 0x1b
        /*00ae*/ 	.short	0x00ff


	//----- nvinfo : EIATTR_MERCURY_ISA_VERSION
	.align		4
        /*00b0*/ 	.byte	0x03, 0x5f
        /*00b2*/ 	.short	0x0101


	//----- nvinfo : EIATTR_VRC_CTA_INIT_COUNT
	.align		4
        /*00b4*/ 	.byte	0x02, 0x4a
	.zero		1
	.zero		1


	//----- nvinfo : EIATTR_EXIT_INSTR_OFFSETS
	.align		4
        /*00b8*/ 	.byte	0x04, 0x1c
        /*00ba*/ 	.short	(.L_69 - .L_68)


	//   ....[0]....
.L_68:
        /*00bc*/ 	.word	0x00000070


	//   ....[1]....
        /*00c0*/ 	.word	0x000000a0


	//   ....[2]....
        /*00c4*/ 	.word	0x00001a50


	//   ....[3]....
        /*00c8*/ 	.word	0x00003000


	//----- nvinfo : EIATTR_CRS_STACK_SIZE
	.align		4
.L_69:
        /*00cc*/ 	.byte	0x04, 0x1e
        /*00ce*/ 	.short	(.L_71 - .L_70)
.L_70:
        /*00d0*/ 	.word	0x00000000


	//----- nvinfo : EIATTR_CBANK_PARAM_SIZE
	.align		4
.L_71:
        /*00d4*/ 	.byte	0x03, 0x19
        /*00d6*/ 	.short	0x0040


	//----- nvinfo : EIATTR_PARAM_CBANK
	.align		4
        /*00d8*/ 	.byte	0x04, 0x0a
        /*00da*/ 	.short	(.L_73 - .L_72)
	.align		4
.L_72:
        /*00dc*/ 	.word	index@(.nv.constant0.chandelier_exit_batch_f32)
        /*00e0*/ 	.short	0x0380
        /*00e2*/ 	.short	0x0040


	//----- nvinfo : EIATTR_SW_WAR
	.align		4
.L_73:
        /*00e4*/ 	.byte	0x04, 0x36
        /*00e6*/ 	.short	(.L_75 - .L_74)
.L_74:
        /*00e8*/ 	.word	0x00000008
.L_75:


//--------------------- .nv.callgraph             --------------------------
	.section	.nv.callgraph,"",@"SHT_CUDA_CALLGRAPH"
	.align	4
	.sectionentsize	8
	.align		4
        /*0000*/ 	.word	0x00000000
	.align		4
        /*0004*/ 	.word	0xffffffff
	.align		4
        /*0008*/ 	.word	0x00000000
	.align		4
        /*000c*/ 	.word	0xfffffffe
	.align		4
        /*0010*/ 	.word	0x00000000
	.align		4
        /*0014*/ 	.word	0xfffffffd
	.align		4
        /*0018*/ 	.word	0x00000000
	.align		4
        /*001c*/ 	.word	0xfffffffc


//--------------------- .text.chandelier_exit_many_series_one_param_time_major_f32 --------------------------
	.section	.text.chandelier_exit_many_series_one_param_time_major_f32,"ax",@progbits
	.align	128
        .global         chandelier_exit_many_series_one_param_time_major_f32
        .type           chandelier_exit_many_series_one_param_time_major_f32,@function
        .size           chandelier_exit_many_series_one_param_time_major_f32,(.L_x_85 - chandelier_exit_many_series_one_param_time_major_f32)
        .other          chandelier_exit_many_series_one_param_time_major_f32,@"STO_CUDA_ENTRY STV_DEFAULT"
chandelier_exit_many_series_one_param_time_major_f32:
.text.chandelier_exit_many_series_one_param_time_major_f32:
[----:B------:R-:W-:Y:S01]  /*0000*/  LDC R1, c[0x0][0x37c] ;  /* 0x0000df00ff017b82 */ /* 0x000fe20000000800 */
[----:B------:R-:W0:Y:S07]  /*0010*/  S2R R0, SR_TID.X ;  /* 0x0000000000007919 */ /* 0x000e2e0000002100 */
[----:B------:R-:W0:Y:S01]  /*0020*/  S2UR UR4, SR_CTAID.X ;  /* 0x00000000000479c3 */ /* 0x000e220000002500 */
[----:B------:R-:W1:Y:S07]  /*0030*/  LDCU UR5, c[0x0][0x398] ;  /* 0x00007300ff0577ac */ /* 0x000e6e0008000800 */
[----:B------:R-:W0:Y:S02]  /*0040*/  LDC R3, c[0x0][0x360] ;  /* 0x0000d800ff037b82 */ /* 0x000e240000000800 */
[----:B0-----:R-:W-:-:S05]  /*0050*/  IMAD R3, R3, UR4, R0 ;  /* 0x0000000403037c24 */ /* 0x001fca000f8e0200 */
[----:B-1----:R-:W-:-:S13]  /*0060*/  ISETP.GE.AND P0, PT, R3, UR5, PT ;  /* 0x0000000503007c0c */ /* 0x002fda000bf06270 */
[----:B------:R-:W-:Y:S05]  /*0070*/  @P0 EXIT ;  /* 0x000000000000094d */ /* 0x000fea0003800000 */
[----:B------:R-:W0:Y:S02]  /*0080*/  LDC R18, c[0x0][0x39c] ;  /* 0x0000e700ff127b82 */ /* 0x000e240000000800 */
[----:B0-----:R-:W-:-:S13]  /*0090*/  ISETP.GE.AND P0, PT, R18, 0x1, PT ;  /* 0x000000011200780c */ /* 0x001fda0003f06270 */
[----:B------:R-:W-:Y:S05]  /*00a0*/  @!P0 EXIT ;  /* 0x000000000000894d */ /* 0x000fea0003800000 */
[----:B------:R-:W0:Y:S01]  /*00b0*/  LDC.64 R4, c[0x0][0x3a8] ;  /* 0x0000ea00ff047b82 */ /* 0x000e220000000a00 */
[----:B------:R-:W1:Y:S01]  /*00c0*/  LDCU.64 UR10, c[0x0][0x358] ;  /* 0x00006b00ff0a77ac */ /* 0x000e620008000a00 */
[----:B------:R-:W2:Y:S01]  /*00d0*/  LDCU UR4, c[0x0][0x3a0] ;  /* 0x00007400ff0477ac */ /* 0x000ea20008000800 */
[----:B0-----:R-:W-:-:S05]  /*00e0*/  IMAD.WIDE R4, R3, 0x4, R4 ;  /* 0x0000000403047825 */ /* 0x001fca00078e0204 */
[----:B-1----:R-:W2:Y:S01]  /*00f0*/  LDG.E.CONSTANT R2, desc[UR10][R4.64] ;  /* 0x0000000a04027981 */ /* 0x002ea2000c1e9900 */
[C---:B------:R-:W-:Y:S01]  /*0100*/  ISETP.GE.U32.AND P1, PT, R18.reuse, 0x4, PT ;  /* 0x000000041200780c */ /* 0x040fe20003f26070 */
[C---:B------:R-:W-:Y:S01]  /*0110*/  IMAD R17, R18.reuse, UR5, RZ ;  /* 0x0000000512117c24 */ /* 0x040fe2000f8e02ff */
[----:B------:R-:W-:Y:S01]  /*0120*/  LOP3.LUT R22, R18, 0x3, RZ, 0xc0, !PT ;  /* 0x0000000312167812 */ /* 0x000fe200078ec0ff */
[----:B------:R-:W-:Y:S01]  /*0130*/  IMAD.MOV.U32 R16, RZ, RZ, RZ ;  /* 0x000000ffff107224 */ /* 0x000fe200078e00ff */
[----:B------:R-:W-:Y:S02]  /*0140*/  SHF.R.S32.HI R7, RZ, 0x1f, R3 ;  /* 0x0000001fff077819 */ /* 0x000fe40000011403 */
[----:B------:R-:W-:Y:S02]  /*0150*/  ISETP.NE.AND P0, PT, R22, RZ, PT ;  /* 0x000000ff1600720c */ /* 0x000fe40003f05270 */
[----:B------:R-:W-:Y:S01]  /*0160*/  SHF.R.S32.HI R6, RZ, 0x1f, R17 ;  /* 0x0000001fff067819 */ /* 0x000fe20000011411 */
[----:B--2---:R-:W-:-:S04]  /*0170*/  VIADD R0, R2, UR4 ;  /* 0x0000000402007c36 */ /* 0x004fc80008000000 */
[----:B------:R-:W-:Y:S01]  /*0180*/  VIADD R19, R0, 0xffffffff ;  /* 0xffffffff00137836 */ /* 0x000fe20000000000 */
[----:B------:R-:W-:Y:S06]  /*0190*/  @!P1 BRA `(.L_x_0) ;  /* 0x0000000000dc9947 */ /* 0x000fec0003800000 */
[----:B------:R-:W-:Y:S01]  /*01a0*/  LOP3.LUT R16, R18, 0x7ffffffc, RZ, 0xc0, !PT ;  /* 0x7ffffffc12107812 */ /* 0x000fe200078ec0ff */
[C---:B------:R-:W-:Y:S01]  /*01b0*/  IMAD.SHL.U32 R25, R17.reuse, 0x4, RZ ;  /* 0x0000000411197824 */ /* 0x040fe200078e00ff */
[----:B------:R-:W-:Y:S01]  /*01c0*/  SHF.L.U64.HI R23, R17, 0x2, R6 ;  /* 0x0000000211177819 */ /* 0x000fe20000010206 */
[----:B------:R-:W-:Y:S01]  /*01d0*/  IMAD.MOV.U32 R24, RZ, RZ, RZ ;  /* 0x000000ffff187224 */ /* 0x000fe200078e00ff */
[----:B------:R-:W0:Y:S06]  /*01e0*/  LDCU.64 UR6, c[0x0][0x3b8] ;  /* 0x00007700ff0677ac */ /* 0x000e2c0008000a00 */
.L_x_1:
[C---:B--2---:R-:W-:Y:S02]  /*01f0*/  IMAD R4, R24.reuse, UR5, RZ ;  /* 0x0000000518047c24 */ /* 0x044fe4000f8e02ff */
[----:B------:R-:W-:Y:S02]  /*0200*/  VIADD R8, R24, 0x1 ;  /* 0x0000000118087836 */ /* 0x000fe40000000000 */
[----:B------:R-:W-:Y:S01]  /*0210*/  VIADD R10, R4, UR5 ;  /* 0x00000005040a7c36 */ /* 0x000fe20008000000 */
[----:B------:R-:W-:Y:S01]  /*0220*/  IADD3 R9, P1, PT, R3, R4, RZ ;  /* 0x0000000403097210 */ /* 0x000fe20007f3e0ff */
[----:B------:R-:W-:-:S03]  /*0230*/  VIADD R12, R24, 0x2 ;  /* 0x00000002180c7836 */ /* 0x000fc60000000000 */
[----:B------:R-:W-:Y:S02]  /*0240*/  LEA.HI.X.SX32 R4, R4, R7, 0x1, P1 ;  /* 0x0000000704047211 */ /* 0x000fe400008f0eff */
[----:B0-----:R-:W-:Y:S02]  /*0250*/  LEA R20, P3, R9, UR6, 0x2 ;  /* 0x0000000609147c11 */ /* 0x001fe4000f8610ff */
[----:B------:R-:W-:Y:S02]  /*0260*/  IADD3 R5, P4, PT, R3, R10, RZ ;  /* 0x0000000a03057210 */ /* 0x000fe40007f9e0ff */
[----:B------:R-:W-:Y:S02]  /*0270*/  ISETP.GE.AND P1, PT, R8, R19, PT ;  /* 0x000000130800720c */ /* 0x000fe40003f26270 */
[----:B------:R-:W-:Y:S01]  /*0280*/  LEA.HI.X R21, R9, UR7, R4, 0x2, P3 ;  /* 0x0000000709157c11 */ /* 0x000fe200098f1404 */
[C---:B------:R-:W-:Y:S01]  /*0290*/  VIADD R4, R10.reuse, UR5 ;  /* 0x000000050a047c36 */ /* 0x040fe20008000000 */
[----:B------:R-:W-:-:S02]  /*02a0*/  LEA.HI.X.SX32 R14, R10, R7, 0x1, P4 ;  /* 0x000000070a0e7211 */ /* 0x000fc400020f0eff */
[C---:B------:R-:W-:Y:S02]  /*02b0*/  LEA R8, P5, R5.reuse, UR6, 0x2 ;  /* 0x0000000605087c11 */ /* 0x040fe4000f8a10ff */
[-C--:B------:R-:W-:Y:S01]  /*02c0*/  ISETP.GE.AND P2, PT, R12, R19.reuse, PT ;  /* 0x000000130c00720c */ /* 0x080fe20003f46270 */
[C---:B------:R-:W-:Y:S01]  /*02d0*/  VIADD R12, R24.reuse, 0x3 ;  /* 0x00000003180c7836 */ /* 0x040fe20000000000 */
[----:B------:R-:W-:Y:S02]  /*02e0*/  LEA.HI.X R9, R5, UR7, R14, 0x2, P5 ;  /* 0x0000000705097c11 */ /* 0x000fe4000a8f140e */
[----:B------:R-:W-:Y:S02]  /*02f0*/  IADD3 R5, P5, PT, R3, R4, RZ ;  /* 0x0000000403057210 */ /* 0x000fe40007fbe0ff */
[CC--:B------:R-:W-:Y:S01]  /*0300*/  ISETP.GE.AND P4, PT, R24.reuse, R19.reuse, PT ;  /* 0x000000131800720c */ /* 0x0c0fe20003f86270 */
[----:B------:R-:W-:Y:S01]  /*0310*/  VIADD R24, R24, 0x4 ;  /* 0x0000000418187836 */ /* 0x000fe20000000000 */
[----:B------:R-:W-:Y:S01]  /*0320*/  ISETP.GE.AND P3, PT, R12, R19, PT ;  /* 0x000000130c00720c */ /* 0x000fe20003f66270 */
[C---:B------:R-:W-:Y:S01]  /*0330*/  VIADD R12, R4.reuse, UR5 ;  /* 0x00000005040c7c36 */ /* 0x040fe20008000000 */
[----:B------:R-:W-:-:S02]  /*0340*/  LEA.HI.X.SX32 R14, R4, R7, 0x1, P5 ;  /* 0x00000007040e7211 */ /* 0x000fc400028f0eff */
[----:B------:R-:W-:Y:S02]  /*0350*/  LEA R4, P5, R5, UR6, 0x2 ;  /* 0x0000000605047c11 */ /* 0x000fe4000f8a10ff */
[----:B------:R-:W-:Y:S02]  /*0360*/  FSEL R29, RZ, +QNAN , P4 ;  /* 0x7fffffffff1d7808 */ /* 0x000fe40002000000 */
[----:B------:R-:W-:Y:S02]  /*0370*/  IADD3 R10, P4, PT, R20, R25, RZ ;  /* 0x00000019140a7210 */ /* 0x000fe40007f9e0ff */
[----:B------:R-:W-:Y:S01]  /*0380*/  IADD3 R13, P6, PT, R3, R12, RZ ;  /* 0x0000000c030d7210 */ /* 0x000fe20007fde0ff */
[----:B------:R0:W-:Y:S01]  /*0390*/  STG.E desc[UR10][R20.64], R29 ;  /* 0x0000001d14007986 */ /* 0x0001e2000c10190a */
[----:B------:R-:W-:Y:S01]  /*03a0*/  LEA.HI.X R5, R5, UR7, R14, 0x2, P5 ;  /* 0x0000000705057c11 */ /* 0x000fe2000a8f140e */
[----:B------:R-:W-:Y:S01]  /*03b0*/  IMAD.X R11, R21, 0x1, R23, P4 ;  /* 0x00000001150b7824 */ /* 0x000fe200020e0617 */
[----:B------:R-:W-:-:S02]  /*03c0*/  FSEL R31, RZ, +QNAN , P1 ;  /* 0x7fffffffff1f7808 */ /* 0x000fc40000800000 */
[----:B------:R-:W-:Y:S02]  /*03d0*/  IADD3 R14, P1, PT, R8, R25, RZ ;  /* 0x00000019080e7210 */ /* 0x000fe40007f3e0ff */
[----:B------:R-:W-:Y:S01]  /*03e0*/  LEA.HI.X.SX32 R26, R12, R7, 0x1, P6 ;  /* 0x000000070c1a7211 */ /* 0x000fe200030f0eff */
[----:B------:R1:W-:Y:S01]  /*03f0*/  STG.E desc[UR10][R10.64], R29 ;  /* 0x0000001d0a007986 */ /* 0x0003e2000c10190a */
[----:B------:R-:W-:Y:S01]  /*0400*/  LEA R12, P4, R13, UR6, 0x2 ;  /* 0x000000060d0c7c11 */ /* 0x000fe2000f8810ff */
[--C-:B------:R-:W-:Y:S01]  /*0410*/  IMAD.X R15, R9, 0x1, R23.reuse, P1 ;  /* 0x00000001090f7824 */ /* 0x100fe200008e0617 */
[----:B------:R-:W-:Y:S01]  /*0420*/  FSEL R33, RZ, +QNAN , P2 ;  /* 0x7fffffffff217808 */ /* 0x000fe20001000000 */
[----:B------:R2:W-:Y:S01]  /*0430*/  STG.E desc[UR10][R8.64], R31 ;  /* 0x0000001f08007986 */ /* 0x0005e2000c10190a */
[-C--:B0-----:R-:W-:Y:S02]  /*0440*/  IADD3 R20, P1, PT, R4, R25.reuse, RZ ;  /* 0x0000001904147210 */ /* 0x081fe40007f3e0ff */
[----:B------:R-:W-:Y:S01]  /*0450*/  LEA.HI.X R13, R13, UR7, R26, 0x2, P4 ;  /* 0x000000070d0d7c11 */ /* 0x000fe2000a0f141a */
[----:B------:R2:W-:Y:S01]  /*0460*/  STG.E desc[UR10][R14.64], R31 ;  /* 0x0000001f0e007986 */ /* 0x0005e2000c10190a */
[----:B------:R-:W-:Y:S01]  /*0470*/  IADD3 R26, P2, PT, R12, R25, RZ ;  /* 0x000000190c1a7210 */ /* 0x000fe20007f5e0ff */
[--C-:B------:R-:W-:Y:S01]  /*0480*/  IMAD.X R21, R5, 0x1, R23.reuse, P1 ;  /* 0x0000000105157824 */ /* 0x100fe200008e0617 */
[----:B------:R-:W-:Y:S01]  /*0490*/  ISETP.NE.AND P1, PT, R24, R16, PT ;  /* 0x000000101800720c */ /* 0x000fe20003f25270 */
[----:B------:R2:W-:Y:S01]  /*04a0*/  STG.E desc[UR10][R4.64], R33 ;  /* 0x0000002104007986 */ /* 0x0005e2000c10190a */
[----:B-1----:R-:W-:Y:S01]  /*04b0*/  FSEL R11, RZ, +QNAN , P3 ;  /* 0x7fffffffff0b7808 */ /* 0x002fe20001800000 */
[----:B------:R-:W-:-:S02]  /*04c0*/  IMAD.X R27, R13, 0x1, R23, P2 ;  /* 0x000000010d1b7824 */ /* 0x000fc400010e0617 */
[----:B------:R2:W-:Y:S04]  /*04d0*/  STG.E desc[UR10][R20.64], R33 ;  /* 0x0000002114007986 */ /* 0x0005e8000c10190a */
[----:B------:R2:W-:Y:S04]  /*04e0*/  STG.E desc[UR10][R12.64], R11 ;  /* 0x0000000b0c007986 */ /* 0x0005e8000c10190a */
[----:B------:R2:W-:Y:S01]  /*04f0*/  STG.E desc[UR10][R26.64], R11 ;  /* 0x0000000b1a007986 */ /* 0x0005e2000c10190a */
[----:B------:R-:W-:Y:S05]  /*0500*/  @P1 BRA `(.L_x_1) ;  /* 0xfffffffc00381947 */ /* 0x000fea000383ffff */
.L_x_0:
[----:B------:R-:W-:Y:S05]  /*0510*/  @!P0 BRA `(.L_x_2) ;  /* 0x0000000000b08947 */ /* 0x000fea0003800000 */
[----:B------:R-:W-:Y:S02]  /*0520*/  ISETP.NE.AND P1, PT, R22, 0x1, PT ;  /* 0x000000011600780c */ /* 0x000fe40003f25270 */
[----:B------:R-:W-:-:S04]  /*0530*/  LOP3.LUT R18, R18, 0x1, RZ, 0xc0, !PT ;  /* 0x0000000112127812 */ /* 0x000fc800078ec0ff */
[----:B------:R-:W-:-:S07]  /*0540*/  ISETP.NE.U32.AND P0, PT, R18, 0x1, PT ;  /* 0x000000011200780c */ /* 0x000fce0003f05070 */
[----:B------:R-:W-:Y:S06]  /*0550*/  @!P1 BRA `(.L_x_3) ;  /* 0x00000000006c9947 */ /* 0x000fec0003800000 */
[----:B------:R-:W0:Y:S01]  /*0560*/  LDCU.64 UR6, c[0x0][0x3b8] ;  /* 0x00007700ff0677ac */ /* 0x000e220008000a00 */
[C---:B--2---:R-:W-:Y:S01]  /*0570*/  IMAD R4, R16.reuse, UR5, RZ ;  /* 0x0000000510047c24 */ /* 0x044fe2000f8e02ff */
[----:B------:R-:W-:Y:S01]  /*0580*/  SHF.L.U64.HI R13, R17, 0x2, R6 ;  /* 0x00000002110d7819 */ /* 0x000fe20000010206 */
[----:B------:R-:W-:Y:S02]  /*0590*/  VIADD R8, R16, 0x1 ;  /* 0x0000000110087836 */ /* 0x000fe40000000000 */
[----:B------:R-:W-:Y:S01]  /*05a0*/  VIADD R10, R4, UR5 ;  /* 0x00000005040a7c36 */ /* 0x000fe20008000000 */
[----:B------:R-:W-:Y:S01]  /*05b0*/  IADD3 R5, P1, PT, R3, R4, RZ ;  /* 0x0000000403057210 */ /* 0x000fe20007f3e0ff */
[----:B------:R-:W-:-:S03]  /*05c0*/  IMAD.SHL.U32 R21, R17, 0x4, RZ ;  /* 0x0000000411157824 */ /* 0x000fc600078e00ff */
[----:B------:R-:W-:Y:S02]  /*05d0*/  LEA.HI.X.SX32 R12, R4, R7, 0x1, P1 ;  /* 0x00000007040c7211 */ /* 0x000fe400008f0eff */
[----:B------:R-:W-:Y:S02]  /*05e0*/  IADD3 R9, P3, PT, R3, R10, RZ ;  /* 0x0000000a03097210 */ /* 0x000fe40007f7e0ff */
[----:B------:R-:W-:Y:S02]  /*05f0*/  ISETP.GE.AND P1, PT, R8, R19, PT ;  /* 0x000000130800720c */ /* 0x000fe40003f26270 */
[----:B0-----:R-:W-:-:S04]  /*0600*/  LEA R4, P2, R5, UR6, 0x2 ;  /* 0x0000000605047c11 */ /* 0x001fc8000f8410ff */
[----:B------:R-:W-:Y:S02]  /*0610*/  LEA.HI.X R5, R5, UR7, R12, 0x2, P2 ;  /* 0x0000000705057c11 */ /* 0x000fe400090f140c */
[----:B------:R-:W-:Y:S02]  /*0620*/  LEA.HI.X.SX32 R12, R10, R7, 0x1, P3 ;  /* 0x000000070a0c7211 */ /* 0x000fe400018f0eff */
[C---:B------:R-:W-:Y:S01]  /*0630*/  ISETP.GE.AND P2, PT, R16.reuse, R19, PT ;  /* 0x000000131000720c */ /* 0x040fe20003f46270 */
[----:B------:R-:W-:Y:S01]  /*0640*/  VIADD R16, R16, 0x2 ;  /* 0x0000000210107836 */ /* 0x000fe20000000000 */
[----:B------:R-:W-:Y:S02]  /*0650*/  LEA R10, P4, R9, UR6, 0x2 ;  /* 0x00000006090a7c11 */ /* 0x000fe4000f8810ff */
[----:B------:R-:W-:Y:S02]  /*0660*/  IADD3 R8, P3, PT, R4, R21, RZ ;  /* 0x0000001504087210 */ /* 0x000fe40007f7e0ff */
[----:B------:R-:W-:-:S02]  /*0670*/  FSEL R15, RZ, +QNAN , P2 ;  /* 0x7fffffffff0f7808 */ /* 0x000fc40001000000 */
[----:B------:R-:W-:Y:S01]  /*0680*/  LEA.HI.X R11, R9, UR7, R12, 0x2, P4 ;  /* 0x00000007090b7c11 */ /* 0x000fe2000a0f140c */
[----:B------:R-:W-:Y:S01]  /*0690*/  IMAD.X R9, R5, 0x1, R13, P3 ;  /* 0x0000000105097824 */ /* 0x000fe200018e060d */
[----:B------:R-:W-:Y:S01]  /*06a0*/  IADD3 R12, P2, PT, R10, R21, RZ ;  /* 0x000000150a0c7210 */ /* 0x000fe20007f5e0ff */
[----:B------:R0:W-:Y:S01]  /*06b0*/  STG.E desc[UR10][R4.64], R15 ;  /* 0x0000000f04007986 */ /* 0x0001e2000c10190a */
[----:B------:R-:W-:-:S03]  /*06c0*/  FSEL R21, RZ, +QNAN , P1 ;  /* 0x7fffffffff157808 */ /* 0x000fc60000800000 */
[----:B------:R-:W-:Y:S01]  /*06d0*/  IMAD.X R13, R11, 0x1, R13, P2 ;  /* 0x000000010b0d7824 */ /* 0x000fe200010e060d */
[----:B------:R0:W-:Y:S04]  /*06e0*/  STG.E desc[UR10][R8.64], R15 ;  /* 0x0000000f08007986 */ /* 0x0001e8000c10190a */
[----:B------:R0:W-:Y:S04]  /*06f0*/  STG.E desc[UR10][R10.64], R21 ;  /* 0x000000150a007986 */ /* 0x0001e8000c10190a */
[----:B------:R0:W-:Y:S02]  /*0700*/  STG.E desc[UR10][R12.64], R21 ;  /* 0x000000150c007986 */ /* 0x0001e4000c10190a */
.L_x_3:
[----:B------:R-:W-:Y:S05]  /*0710*/  @P0 BRA `(.L_x_2) ;  /* 0x0000000000300947 */ /* 0x000fea0003800000 */
[----:B------:R-:W1:Y:S01]  /*0720*/  LDCU.64 UR6, c[0x0][0x3b8] ;  /* 0x00007700ff0677ac */ /* 0x000e620008000a00 */
[----:B0-2---:R-:W-:-:S05]  /*0730*/  IMAD R4, R16, UR5, RZ ;  /* 0x0000000510047c24 */ /* 0x005fca000f8e02ff */
[----:B------:R-:W-:-:S04]  /*0740*/  IADD3 R5, P0, PT, R3, R4, RZ ;  /* 0x0000000403057210 */ /* 0x000fc80007f1e0ff */
[----:B------:R-:W-:Y:S02]  /*0750*/  LEA.HI.X.SX32 R8, R4, R7, 0x1, P0 ;  /* 0x0000000704087211 */ /* 0x000fe400000f0eff */
[----:B------:R-:W-:-:S04]  /*0760*/  ISETP.GE.AND P0, PT, R16, R19, PT ;  /* 0x000000131000720c */ /* 0x000fc80003f06270 */
[----:B------:R-:W-:Y:S02]  /*0770*/  FSEL R11, RZ, +QNAN , P0 ;  /* 0x7fffffffff0b7808 */ /* 0x000fe40000000000 */
[----:B-1----:R-:W-:-:S04]  /*0780*/  LEA R4, P1, R5, UR6, 0x2 ;  /* 0x0000000605047c11 */ /* 0x002fc8000f8210ff */
[----:B------:R-:W-:Y:S02]  /*0790*/  LEA.HI.X R5, R5, UR7, R8, 0x2, P1 ;  /* 0x0000000705057c11 */ /* 0x000fe400088f1408 */
[----:B------:R-:W-:-:S03]  /*07a0*/  LEA R8, P1, R17, R4, 0x2 ;  /* 0x0000000411087211 */ /* 0x000fc600078210ff */
[----:B------:R1:W-:Y:S01]  /*07b0*/  STG.E desc[UR10][R4.64], R11 ;  /* 0x0000000b04007986 */ /* 0x0003e2000c10190a */
[----:B------:R-:W-:-:S05]  /*07c0*/  LEA.HI.X R9, R17, R5, R6, 0x2, P1 ;  /* 0x0000000511097211 */ /* 0x000fca00008f1406 */
[----:B------:R1:W-:Y:S04]  /*07d0*/  STG.E desc[UR10][R8.64], R11 ;  /* 0x0000000b08007986 */ /* 0x0003e8000c10190a */
.L_x_2:
[----:B012---:R-:W0:Y:S01]  /*07e0*/  I2F.F64 R4, UR4 ;  /* 0x0000000400047d12 */ /* 0x007e220008201c00 */
[----:B------:R-:W1:Y:S01]  /*07f0*/  LDCU UR4, c[0x0][0x3b0] ;  /* 0x00007600ff0477ac */ /* 0x000e620008000800 */
[----:B0-----:R-:W-:Y:S02]  /*0800*/  R2UR UR12, R4 ;  /* 0x00000000040c72ca */ /* 0x001fe400000e0000 */
[----:B------:R-:W-:Y:S01]  /*0810*/  R2UR UR13, R5 ;  /* 0x00000000050d72ca */ /* 0x000fe200000e0000 */
[----:B-1----:R-:W-:-:S09]  /*0820*/  UISETP.NE.AND UP0, UPT, UR4, URZ, UPT ;  /* 0x000000ff0400728c */ /* 0x002fd2000bf05270 */
[----:B------:R-:W-:Y:S05]  /*0830*/  BRA.U !UP0, `(.L_x_4) ;  /* 0x0000001508707547 */ /* 0x000fea000b800000 */
[----:B------:R-:W-:Y:S01]  /*0840*/  IMAD.MOV.U32 R6, RZ, RZ, RZ ;  /* 0x000000ffff067224 */ /* 0x000fe200078e00ff */
[----:B------:R-:W-:Y:S01]  /*0850*/  PRMT R8, RZ, 0x7610, R8 ;  /* 0x00007610ff087816 */ /* 0x000fe20000000008 */
[----:B------:R-:W-:Y:S01]  /*0860*/  IMAD.MOV.U32 R9, RZ, RZ, 0x1 ;  /* 0x00000001ff097424 */ /* 0x000fe200078e00ff */
[----:B------:R-:W-:Y:S01]  /*0870*/  PRMT R28, RZ, 0x7610, R28 ;  /* 0x00007610ff1c7816 */ /* 0x000fe2000000001c */
[----:B------:R-:W-:Y:S01]  /*0880*/  IMAD.MOV.U32 R29, RZ, RZ, RZ ;  /* 0x000000ffff1d7224 */ /* 0x000fe200078e00ff */
[----:B------:R-:W-:Y:S01]  /*0890*/  CS2R R10, SRZ ;  /* 0x00000000000a7805 */ /* 0x000fe2000001ff00 */
[----:B------:R-:W-:Y:S01]  /*08a0*/  IMAD.MOV.U32 R12, RZ, RZ, 0x0 ;  /* 0x00000000ff0c7424 */ /* 0x000fe200078e00ff */
[----:B------:R-:W-:Y:S01]  /*08b0*/  UMOV UR4, URZ ;  /* 0x000000ff00047c82 */ /* 0x000fe20008000000 */
[----:B------:R-:W-:Y:S02]  /*08c0*/  IMAD.MOV.U32 R13, RZ, RZ, 0x7ff80000 ;  /* 0x7ff80000ff0d7424 */ /* 0x000fe400078e00ff */
[----:B------:R-:W-:-:S02]  /*08d0*/  IMAD.MOV.U32 R14, RZ, RZ, 0x0 ;  /* 0x00000000ff0e7424 */ /* 0x000fc400078e00ff */
[----:B------:R-:W-:Y:S02]  /*08e0*/  IMAD.MOV.U32 R15, RZ, RZ, 0x7ff80000 ;  /* 0x7ff80000ff0f7424 */ /* 0x000fe400078e00ff */
[----:B------:R-:W-:Y:S02]  /*08f0*/  IMAD.MOV.U32 R16, RZ, RZ, 0x0 ;  /* 0x00000000ff107424 */ /* 0x000fe400078e00ff */
[----:B------:R-:W-:-:S07]  /*0900*/  IMAD.MOV.U32 R17, RZ, RZ, 0x7ff80000 ;  /* 0x7ff80000ff117424 */ /* 0x000fce00078e00ff */
.L_x_18:
[----:B0-----:R-:W0:Y:S01]  /*0910*/  LDCU UR8, c[0x0][0x398] ;  /* 0x00007300ff0877ac */ /* 0x001e220008000800 */
[----:B-----5:R-:W1:Y:S08]  /*0920*/  LDC.64 R30, c[0x0][0x390] ;  /* 0x0000e400ff1e7b82 */ /* 0x020e700000000a00 */
[----:B--2---:R-:W2:Y:S08]  /*0930*/  LDC R18, c[0x0][0x3a0] ;  /* 0x0000e800ff127b82 */ /* 0x004eb00000000800 */
[----:B------:R-:W3:Y:S01]  /*0940*/  LDC.64 R4, c[0x0][0x380] ;  /* 0x0000e000ff047b82 */ /* 0x000ee20000000a00 */
[----:B0-----:R-:W-:-:S06]  /*0950*/  UIMAD UR8, UR4, UR8, URZ ;  /* 0x00000008040872a4 */ /* 0x001fcc000f8e02ff */
[----:B------:R-:W-:Y:S01]  /*0960*/  VIADD R19, R3, UR8 ;  /* 0x0000000803137c36 */ /* 0x000fe20008000000 */
[----:B------:R-:W0:Y:S03]  /*0970*/  LDC.64 R20, c[0x0][0x388] ;  /* 0x0000e200ff147b82 */ /* 0x000e260000000a00 */
[----:B-1----:R-:W-:-:S06]  /*0980*/  IMAD.WIDE R30, R19, 0x4, R30 ;  /* 0x00000004131e7825 */ /* 0x002fcc00078e021e */
[----:B------:R1:W5:Y:S01]  /*0990*/  LDG.E.CONSTANT R30, desc[UR10][R30.64] ;  /* 0x0000000a1e1e7981 */ /* 0x000362000c1e9900 */
[----:B------:R-:W-:Y:S01]  /*09a0*/  ISETP.LE.AND P0, PT, R2, UR4, PT ;  /* 0x0000000402007c0c */ /* 0x000fe2000bf03270 */
[----:B--2---:R-:W-:Y:S01]  /*09b0*/  IMAD.MOV R22, RZ, RZ, -R18 ;  /* 0x000000ffff167224 */ /* 0x004fe200078e0a12 */
[----:B------:R-:W-:Y:S01]  /*09c0*/  BSSY.RECONVERGENT B0, `(.L_x_5) ;  /* 0x0000062000007945 */ /* 0x000fe20003800200 */
[----:B------:R-:W-:Y:S02]  /*09d0*/  IMAD.U32 R23, RZ, RZ, UR4 ;  /* 0x00000004ff177e24 */ /* 0x000fe4000f8e00ff */
[----:B---3--:R-:W-:-:S03]  /*09e0*/  IMAD.WIDE R4, R19, 0x4, R4 ;  /* 0x0000000413047825 */ /* 0x008fc600078e0204 */
[----:B------:R-:W-:-:S04]  /*09f0*/  VIADDMNMX R22, R22, R23, 0xffffffff, !PT ;  /* 0xffffffff16167446 */ /* 0x000fc80007800117 */
[----:B------:R-:W-:Y:S01]  /*0a00*/  R2UR UR7, R22 ;  /* 0x00000000160772ca */ /* 0x000fe200000e0000 */
[----:B0-----:R-:W-:Y:S01]  /*0a10*/  IMAD.WIDE R20, R19, 0x4, R20 ;  /* 0x0000000413147825 */ /* 0x001fe200078e0214 */
[----:B-1----:R-:W-:-:S13]  /*0a20*/  @!P0 BRA `(.L_x_6) ;  /* 0x00000004006c8947 */ /* 0x002fda0003800000 */
[----:B------:R-:W2:Y:S04]  /*0a30*/  LDG.E.CONSTANT R5, desc[UR10][R4.64] ;  /* 0x0000000a04057981 */ /* 0x000ea8000c1e9900 */
[----:B------:R-:W3:Y:S01]  /*0a40*/  LDG.E.CONSTANT R20, desc[UR10][R20.64] ;  /* 0x0000000a14147981 */ /* 0x000ee2000c1e9900 */
[----:B------:R-:W-:Y:S02]  /*0a50*/  LOP3.LUT P0, RZ, R28, 0xff, RZ, 0xc0, !PT ;  /* 0x000000ff1cff7812 */ /* 0x000fe4000780c0ff */
[----:B------:R-:W-:-:S11]  /*0a60*/  ISETP.GE.AND P1, PT, R29, R18, PT ;  /* 0x000000121d00720c */ /* 0x000fd60003f26270 */
[C---:B--2---:R-:W-:Y:S01]  /*0a70*/  @P0 FADD R22, -R6.reuse, R5 ;  /* 0x0000000506160221 */ /* 0x044fe20000000100 */
[--C-:B---3--:R-:W-:Y:S01]  /*0a80*/  FADD R19, R5, -R20.reuse ;  /* 0x8000001405137221 */ /* 0x108fe20000000000 */
[----:B------:R-:W-:-:S03]  /*0a90*/  @P0 FADD R6, -R6, R20 ;  /* 0x0000001406060221 */ /* 0x000fc60000000100 */
[----:B------:R-:W-:-:S05]  /*0aa0*/  FADD R19, |R19|, -RZ ;  /* 0x800000ff13137221 */ /* 0x000fca0000000200 */
[----:B------:R-:W-:Y:S01]  /*0ab0*/  @P0 FMNMX3 R19, |R22|, |R6|, R19, !PT ;  /* 0x4000000616130276 */ /* 0x000fe20007800213 */
[----:B------:R-:W-:Y:S06]  /*0ac0*/  @P1 BRA `(.L_x_7) ;  /* 0x0000000000ac1947 */ /* 0x000fec0003800000 */
[----:B------:R-:W0:Y:S01]  /*0ad0*/  MUFU.RCP64H R21, UR13 ;  /* 0x0000000d00157d08 */ /* 0x000e220008001800 */
[----:B------:R-:W-:Y:S01]  /*0ae0*/  IMAD.U32 R22, RZ, RZ, UR12 ;  /* 0x0000000cff167e24 */ /* 0x000fe2000f8e00ff */
[----:B------:R-:W-:Y:S01]  /*0af0*/  FSETP.NAN.AND P0, PT, |R19|, |R19|, PT ;  /* 0x400000131300720b */ /* 0x000fe20003f08200 */
[----:B------:R-:W-:Y:S01]  /*0b00*/  IMAD.U32 R23, RZ, RZ, UR13 ;  /* 0x0000000dff177e24 */ /* 0x000fe2000f8e00ff */
[----:B------:R-:W-:Y:S01]  /*0b10*/  BSSY.RECONVERGENT B1, `(.L_x_8) ;  /* 0x0000021000017945 */ /* 0x000fe20003800200 */
[----:B------:R-:W-:Y:S02]  /*0b20*/  IMAD.MOV.U32 R20, RZ, RZ, 0x1 ;  /* 0x00000001ff147424 */ /* 0x000fe400078e00ff */
[----:B------:R-:W-:Y:S01]  /*0b30*/  VIADD R29, R29, 0x1 ;  /* 0x000000011d1d7836 */ /* 0x000fe20000000000 */
[----:B------:R-:W1:Y:S04]  /*0b40*/  F2F.F64.F32 R4, R19 ;  /* 0x0000001300047310 */ /* 0x000e680000201800 */
[----:B------:R-:W-:Y:S01]  /*0b50*/  ISETP.NE.AND P1, PT, R29, R18, PT ;  /* 0x000000121d00720c */ /* 0x000fe20003f25270 */
[----:B0-----:R-:W-:-:S02]  /*0b60*/  DFMA R22, R20, -R22, 1 ;  /* 0x3ff000001416742b */ /* 0x001fc40000000816 */
[----:B-1----:R-:W-:-:S06]  /*0b70*/  DADD R4, R10, R4 ;  /* 0x000000000a047229 */ /* 0x002fcc0000000004 */
[----:B------:R-:W-:-:S08]  /*0b80*/  DFMA R22, R22, R22, R22 ;  /* 0x000000161616722b */ /* 0x000fd00000000016 */
[----:B------:R-:W-:Y:S01]  /*0b90*/  DFMA R20, R20, R22, R20 ;  /* 0x000000161414722b */ /* 0x000fe20000000014 */
[----:B------:R-:W-:Y:S01]  /*0ba0*/  FSEL R10, R4, R10, !P0 ;  /* 0x0000000a040a7208 */ /* 0x000fe20004000000 */
[----:B------:R-:W-:Y:S01]  /*0bb0*/  IMAD.U32 R22, RZ, RZ, UR12 ;  /* 0x0000000cff167e24 */ /* 0x000fe2000f8e00ff */
[----:B------:R-:W-:Y:S01]  /*0bc0*/  FSEL R11, R5, R11, !P0 ;  /* 0x0000000b050b7208 */ /* 0x000fe20004000000 */
[----:B------:R-:W-:-:S03]  /*0bd0*/  IMAD.U32 R23, RZ, RZ, UR13 ;  /* 0x0000000dff177e24 */ /* 0x000fc6000f8e00ff */
[----:B------:R-:W-:-:S03]  /*0be0*/  FSETP.GEU.AND P2, PT, |R11|, 6.5827683646048100446e-37, PT ;  /* 0x036000000b00780b */ /* 0x000fc60003f4e200 */
[----:B------:R-:W-:-:S08]  /*0bf0*/  DFMA R22, R20, -R22, 1 ;  /* 0x3ff000001416742b */ /* 0x000fd00000000816 */
[----:B------:R-:W-:-:S08]  /*0c00*/  DFMA R20, R20, R22, R20 ;  /* 0x000000161414722b */ /* 0x000fd00000000014 */
[----:B------:R-:W-:-:S08]  /*0c10*/  DMUL R4, R20, R10 ;  /* 0x0000000a14047228 */ /* 0x000fd00000000000 */
[----:B------:R-:W-:-:S08]  /*0c20*/  DFMA R22, R4, -UR12, R10 ;  /* 0x8000000c04167c2b */ /* 0x000fd0000800000a */
[----:B------:R-:W-:-:S10]  /*0c30*/  DFMA R4, R20, R22, R4 ;  /* 0x000000161404722b */ /* 0x000fd40000000004 */
[----:B------:R-:W-:-:S05]  /*0c40*/  FFMA R6, RZ, UR13, R5 ;  /* 0x0000000dff067c23 */ /* 0x000fca0008000005 */
[----:B------:R-:W-:-:S13]  /*0c50*/  FSETP.GT.AND P0, PT, |R6|, 1.469367938527859385e-39, PT ;  /* 0x001000000600780b */ /* 0x000fda0003f04200 */
[----:B------:R-:W-:Y:S05]  /*0c60*/  @P0 BRA P2, `(.L_x_9) ;  /* 0x00000000002c0947 */ /* 0x000fea0001000000 */
[----:B------:R-:W-:Y:S02]  /*0c70*/  IMAD.U32 R5, RZ, RZ, UR13 ;  /* 0x0000000dff057e24 */ /* 0x000fe4000f8e00ff */
[----:B------:R-:W-:Y:S02]  /*0c80*/  IMAD.U32 R21, RZ, RZ, UR13 ;  /* 0x0000000dff157e24 */ /* 0x000fe4000f8e00ff */
[----:B------:R-:W-:Y:S01]  /*0c90*/  IMAD.U32 R4, RZ, RZ, UR12 ;  /* 0x0000000cff047e24 */ /* 0x000fe2000f8e00ff */
[----:B------:R-:W-:Y:S01]  /*0ca0*/  MOV R4, 0xd00 ;  /* 0x00000d0000047802 */ /* 0x000fe20000000f00 */
[----:B------:R-:W-:Y:S02]  /*0cb0*/  IMAD.U32 R20, RZ, RZ, UR12 ;  /* 0x0000000cff147e24 */ /* 0x000fe4000f8e00ff */
[----:B------:R-:W-:Y:S02]  /*0cc0*/  IMAD.MOV.U32 R22, RZ, RZ, R10 ;  /* 0x000000ffff167224 */ /* 0x000fe400078e000a */
[----:B------:R-:W-:-:S02]  /*0cd0*/  IMAD.MOV.U32 R21, RZ, RZ, R5 ;  /* 0x000000ffff157224 */ /* 0x000fc400078e0005 */
[----:B------:R-:W-:-:S07]  /*0ce0*/  IMAD.MOV.U32 R23, RZ, RZ, R11 ;  /* 0x000000ffff177224 */ /* 0x000fce00078e000b */
[----:B-----5:R-:W-:Y:S05]  /*0cf0*/  CALL.REL.NOINC `($__internal_0_$__cuda_sm20_div_rn_f64_full) ;  /* 0x0000002800487944 */ /* 0x020fea0003c00000 */
[----:B------:R-:W-:Y:S02]  /*0d00*/  IMAD.MOV.U32 R4, RZ, RZ, R32 ;  /* 0x000000ffff047224 */ /* 0x000fe400078e0020 */
[----:B------:R-:W-:-:S07]  /*0d10*/  IMAD.MOV.U32 R5, RZ, RZ, R33 ;  /* 0x000000ffff057224 */ /* 0x000fce00078e0021 */
.L_x_9:
[----:B------:R-:W-:Y:S05]  /*0d20*/  BSYNC.RECONVERGENT B1 ;  /* 0x0000000000017941 */ /* 0x000fea0003800200 */
.L_x_8:
[----:B------:R-:W-:Y:S01]  /*0d30*/  FSEL R16, R4, R16, !P1 ;  /* 0x0000001004107208 */ /* 0x000fe20004800000 */
[----:B------:R-:W-:Y:S01]  /*0d40*/  IMAD.MOV.U32 R28, RZ, RZ, 0x1 ;  /* 0x00000001ff1c7424 */ /* 0x000fe200078e00ff */
[----:B------:R-:W-:Y:S01]  /*0d50*/  FSEL R17, R5, R17, !P1 ;  /* 0x0000001105117208 */ /* 0x000fe20004800000 */
[----:B-----5:R-:W-:Y:S01]  /*0d60*/  IMAD.MOV.U32 R6, RZ, RZ, R30 ;  /* 0x000000ffff067224 */ /* 0x020fe200078e001e */
[----:B------:R-:W-:Y:S06]  /*0d70*/  BRA `(.L_x_6) ;  /* 0x0000000000987947 */ /* 0x000fec0003800000 */
.L_x_7:
[----:B------:R-:W-:Y:S01]  /*0d80*/  DSETP.NAN.AND P0, PT, R16, R16, PT ;  /* 0x000000101000722a */ /* 0x000fe20003f08000 */
[----:B------:R-:W-:Y:S02]  /*0d90*/  IMAD.MOV.U32 R28, RZ, RZ, 0x1 ;  /* 0x00000001ff1c7424 */ /* 0x000fe400078e00ff */
[----:B-----5:R-:W-:-:S03]  /*0da0*/  IMAD.MOV.U32 R6, RZ, RZ, R30 ;  /* 0x000000ffff067224 */ /* 0x020fc600078e001e */
[----:B------:R-:W-:-:S13]  /*0db0*/  FSETP.NAN.OR P0, PT, |R19|, |R19|, P0 ;  /* 0x400000131300720b */ /* 0x000fda0000708600 */
[----:B------:R-:W-:Y:S05]  /*0dc0*/  @P0 BRA `(.L_x_6) ;  /* 0x0000000000840947 */ /* 0x000fea0003800000 */
[----:B------:R-:W0:Y:S01]  /*0dd0*/  MUFU.RCP64H R5, UR13 ;  /* 0x0000000d00057d08 */ /* 0x000e220008001800 */
[----:B------:R-:W-:Y:S01]  /*0de0*/  IMAD.U32 R20, RZ, RZ, UR12 ;  /* 0x0000000cff147e24 */ /* 0x000fe2000f8e00ff */
[----:B------:R-:W-:Y:S01]  /*0df0*/  BSSY.RECONVERGENT B1, `(.L_x_10) ;  /* 0x000001c000017945 */ /* 0x000fe20003800200 */
[----:B------:R-:W-:Y:S02]  /*0e00*/  IMAD.U32 R21, RZ, RZ, UR13 ;  /* 0x0000000dff157e24 */ /* 0x000fe4000f8e00ff */
[----:B------:R-:W-:-:S03]  /*0e10*/  IMAD.MOV.U32 R4, RZ, RZ, 0x1 ;  /* 0x00000001ff047424 */ /* 0x000fc600078e00ff */
[----:B------:R-:W1:Y:S03]  /*0e20*/  F2F.F64.F32 R22, R19 ;  /* 0x0000001300167310 */ /* 0x000e660000201800 */
[----:B0-----:R-:W-:Y:S02]  /*0e30*/  DFMA R20, R4, -R20, 1 ;  /* 0x3ff000000414742b */ /* 0x001fe40000000814 */
[----:B-1----:R-:W-:-:S06]  /*0e40*/  DADD R22, -R16, R22 ;  /* 0x0000000010167229 */ /* 0x002fcc0000000116 */
[----:B------:R-:W-:-:S08]  /*0e50*/  DFMA R20, R20, R20, R20 ;  /* 0x000000141414722b */ /* 0x000fd00000000014 */
[----:B------:R-:W-:Y:S01]  /*0e60*/  DFMA R20, R4, R20, R4 ;  /* 0x000000140414722b */ /* 0x000fe20000000004 */
[----:B------:R-:W-:Y:S01]  /*0e70*/  FSETP.GEU.AND P1, PT, |R23|, 6.5827683646048100446e-37, PT ;  /* 0x036000001700780b */ /* 0x000fe20003f2e200 */
[----:B------:R-:W-:Y:S02]  /*0e80*/  IMAD.U32 R4, RZ, RZ, UR12 ;  /* 0x0000000cff047e24 */ /* 0x000fe4000f8e00ff */
[----:B------:R-:W-:-:S06]  /*0e90*/  IMAD.U32 R5, RZ, RZ, UR13 ;  /* 0x0000000dff057e24 */ /* 0x000fcc000f8e00ff */
        /* <DEDUP_REMOVED lines=10> */
[----:B------:R-:W-:Y:S01]  /*0f40*/  IMAD.MOV.U32 R20, RZ, RZ, R4 ;  /* 0x000000ffff147224 */ /* 0x000fe200078e0004 */
[----:B------:R-:W-:Y:S01]  /*0f50*/  MOV R4, 0xf90 ;  /* 0x00000f9000047802 */ /* 0x000fe20000000f00 */
[----:B------:R-:W-:Y:S02]  /*0f60*/  IMAD.U32 R5, RZ, RZ, UR13 ;  /* 0x0000000dff057e24 */ /* 0x000fe4000f8e00ff */
[----:B------:R-:W-:-:S07]  /*0f70*/  IMAD.U32 R21, RZ, RZ, UR13 ;  /* 0x0000000dff157e24 */ /* 0x000fce000f8e00ff */
[----:B------:R-:W-:Y:S05]  /*0f80*/  CALL.REL.NOINC `($__internal_0_$__cuda_sm20_div_rn_f64_full) ;  /* 0x0000002400a47944 */ /* 0x000fea0003c00000 */
[----:B------:R-:W-:Y:S02]  /*0f90*/  IMAD.MOV.U32 R4, RZ, RZ, R32 ;  /* 0x000000ffff047224 */ /* 0x000fe400078e0020 */
[----:B------:R-:W-:-:S07]  /*0fa0*/  IMAD.MOV.U32 R5, RZ, RZ, R33 ;  /* 0x000000ffff057224 */ /* 0x000fce00078e0021 */
.L_x_11:
[----:B------:R-:W-:Y:S05]  /*0fb0*/  BSYNC.RECONVERGENT B1 ;  /* 0x0000000000017941 */ /* 0x000fea0003800200 */
.L_x_10:
[----:B------:R-:W-:Y:S01]  /*0fc0*/  DADD R16, R16, R4 ;  /* 0x0000000010107229 */ /* 0x000fe20000000004 */
[----:B------:R-:W-:-:S10]  /*0fd0*/  IMAD.MOV.U32 R6, RZ, RZ, R30 ;  /* 0x000000ffff067224 */ /* 0x000fd400078e001e */
.L_x_6:
[----:B------:R-:W-:Y:S05]  /*0fe0*/  BSYNC.RECONVERGENT B0 ;  /* 0x0000000000007941 */ /* 0x000fea0003800200 */
.L_x_5:
[----:B------:R-:W-:Y:S01]  /*0ff0*/  VIADD R4, R0, 0xffffffff ;  /* 0xffffffff00047836 */ /* 0x000fe20000000000 */
[----:B------:R-:W-:Y:S04]  /*1000*/  BSSY.RECONVERGENT B0, `(.L_x_12) ;  /* 0x00000d9000007945 */ /* 0x000fe80003800200 */
[----:B------:R-:W-:-:S13]  /*1010*/  ISETP.LE.AND P0, PT, R4, UR4, PT ;  /* 0x0000000404007c0c */ /* 0x000fda000bf03270 */
[----:B------:R-:W-:Y:S05]  /*1020*/  @!P0 BRA `(.L_x_13) ;  /* 0x0000000c00588947 */ /* 0x000fea0003800000 */
[----:B------:R-:W-:Y:S01]  /*1030*/  UISETP.GE.AND UP0, UPT, UR7, UR4, UPT ;  /* 0x000000040700728c */ /* 0x000fe2000bf06270 */
[----:B------:R-:W-:Y:S02]  /*1040*/  IMAD.MOV.U32 R33, RZ, RZ, 0x7fffffff ;  /* 0x7fffffffff217424 */ /* 0x000fe400078e00ff */
[----:B------:R-:W-:-:S06]  /*1050*/  IMAD.MOV.U32 R32, RZ, RZ, 0x7fffffff ;  /* 0x7fffffffff207424 */ /* 0x000fcc00078e00ff */
[----:B------:R-:W-:Y:S05]  /*1060*/  BRA.U UP0, `(.L_x_14) ;  /* 0x0000000500f47547 */ /* 0x000fea000b800000 */
[----:B------:R-:W-:Y:S01]  /*1070*/  UIADD3 UR5, UPT, UPT, UR7, -UR4, URZ ;  /* 0x8000000407057290 */ /* 0x000fe2000fffe0ff */
[----:B------:R-:W-:Y:S01]  /*1080*/  IMAD.MOV.U32 R32, RZ, RZ, 0x7fffffff ;  /* 0x7fffffffff207424 */ /* 0x000fe200078e00ff */
[----:B------:R-:W-:Y:S01]  /*1090*/  UIADD3 UR6, UPT, UPT, -UR7, UR4, URZ ;  /* 0x0000000407067290 */ /* 0x000fe2000fffe1ff */
[----:B------:R-:W-:Y:S01]  /*10a0*/  IMAD.MOV.U32 R33, RZ, RZ, 0x7fffffff ;  /* 0x7fffffffff217424 */ /* 0x000fe200078e00ff */
[----:B------:R-:W-:Y:S02]  /*10b0*/  UISETP.GT.U32.AND UP1, UPT, UR5, -0x4, UPT ;  /* 0xfffffffc0500788c */ /* 0x000fe4000bf24070 */
[----:B------:R-:W-:-:S03]  /*10c0*/  ULOP3.LUT UP0, URZ, UR6, 0x3, URZ, 0xc0, !UPT ;  /* 0x0000000306ff7892 */ /* 0x000fc6000f80c0ff */
[----:B------:R-:W-:-:S04]  /*10d0*/  UMOV UR6, UR7 ;  /* 0x0000000700067c82 */ /* 0x000fc80008000000 */
[----:B------:R-:W-:Y:S05]  /*10e0*/  BRA.U UP1, `(.L_x_15) ;  /* 0x0000000101fc7547 */ /* 0x000fea000b800000 */
[----:B------:R-:W-:Y:S01]  /*10f0*/  UIADD3 UR5, UPT, UPT, -UR7, UR4, URZ ;  /* 0x0000000407057290 */ /* 0x000fe2000fffe1ff */
[----:B------:R-:W-:Y:S01]  /*1100*/  IMAD.MOV.U32 R32, RZ, RZ, 0x7fffffff ;  /* 0x7fffffffff207424 */ /* 0x000fe200078e00ff */
[----:B------:R-:W-:Y:S02]  /*1110*/  UMOV UR6, UR7 ;  /* 0x0000000700067c82 */ /* 0x000fe40008000000 */
[----:B------:R-:W-:-:S03]  /*1120*/  ULOP3.LUT UR9, UR5, 0xfffffffc, URZ, 0xc0, !UPT ;  /* 0xfffffffc05097892 */ /* 0x000fc6000f8ec0ff */
[----:B------:R-:W-:-:S09]  /*1130*/  UMOV UR5, URZ ;  /* 0x000000ff00057c82 */ /* 0x000fd20008000000 */
.L_x_16:
[----:B------:R-:W0:Y:S08]  /*1140*/  LDC R21, c[0x0][0x398] ;  /* 0x0000e600ff157b82 */ /* 0x000e300000000800 */
[----:B------:R-:W1:Y:S01]  /*1150*/  LDC.64 R4, c[0x0][0x390] ;  /* 0x0000e400ff047b82 */ /* 0x000e620000000a00 */
[----:B0-----:R-:W-:-:S04]  /*1160*/  IMAD R18, R21, UR6, R21 ;  /* 0x0000000615127c24 */ /* 0x001fc8000f8e0215 */
[----:B------:R-:W-:-:S04]  /*1170*/  IMAD.IADD R23, R3, 0x1, R18 ;  /* 0x0000000103177824 */ /* 0x000fc800078e0212 */
[----:B-1----:R-:W-:-:S05]  /*1180*/  IMAD.WIDE R22, R23, 0x4, R4 ;  /* 0x0000000417167825 */ /* 0x002fca00078e0204 */
[----:B------:R-:W2:Y:S01]  /*1190*/  LDG.E.CONSTANT R24, desc[UR10][R22.64] ;  /* 0x0000000a16187981 */ /* 0x000ea2000c1e9900 */
[----:B------:R-:W-:-:S05]  /*11a0*/  IMAD.WIDE R4, R21, 0x4, R22 ;  /* 0x0000000415047825 */ /* 0x000fca00078e0216 */
[----:B------:R-:W3:Y:S01]  /*11b0*/  LDG.E.CONSTANT R25, desc[UR10][R4.64] ;  /* 0x0000000a04197981 */ /* 0x000ee2000c1e9900 */
[----:B------:R-:W-:-:S05]  /*11c0*/  IMAD.WIDE R18, R21, 0x4, R4 ;  /* 0x0000000415127825 */ /* 0x000fca00078e0204 */
[----:B------:R-:W4:Y:S01]  /*11d0*/  LDG.E.CONSTANT R26, desc[UR10][R18.64] ;  /* 0x0000000a121a7981 */ /* 0x000f22000c1e9900 */
[----:B------:R-:W-:-:S06]  /*11e0*/  IMAD.WIDE R20, R21, 0x4, R18 ;  /* 0x0000000415147825 */ /* 0x000fcc00078e0212 */
[----:B------:R-:W4:Y:S01]  /*11f0*/  LDG.E.CONSTANT R20, desc[UR10][R20.64] ;  /* 0x0000000a14147981 */ /* 0x000f22000c1e9900 */
[----:B------:R-:W-:Y:S02]  /*1200*/  UIADD3 UR5, UPT, UPT, UR5, 0x4, URZ ;  /* 0x0000000405057890 */ /* 0x000fe4000fffe0ff */
[----:B------:R-:W-:Y:S02]  /*1210*/  UIADD3 UR6, UPT, UPT, UR6, 0x4, URZ ;  /* 0x0000000406067890 */ /* 0x000fe4000fffe0ff */
[----:B------:R-:W-:Y:S01]  /*1220*/  UISETP.NE.AND UP1, UPT, UR5, UR9, UPT ;  /* 0x000000090500728c */ /* 0x000fe2000bf25270 */
[----:B--2---:R-:W-:-:S04]  /*1230*/  FSETP.NAN.AND P3, PT, |R24|, |R24|, PT ;  /* 0x400000181800720b */ /* 0x004fc80003f68200 */
[----:B------:R-:W-:Y:S02]  /*1240*/  FSETP.NAN.OR P4, PT, |R32|, |R32|, P3 ;  /* 0x400000202000720b */ /* 0x000fe40001f88600 */
[----:B---3--:R-:W-:-:S07]  /*1250*/  FSETP.NAN.AND P2, PT, |R25|, |R25|, PT ;  /* 0x400000191900720b */ /* 0x008fce0003f48200 */
[CC--:B------:R-:W-:Y:S02]  /*1260*/  @!P3 FSETP.GT.AND P1, PT, R24.reuse, R33.reuse, PT ;  /* 0x000000211800b20b */ /* 0x0c0fe40003f24000 */
[-C--:B------:R-:W-:Y:S02]  /*1270*/  @!P3 FSETP.NAN.AND P0, PT, |R33|, |R33|.reuse, PT ;  /* 0x400000212100b20b */ /* 0x080fe40003f08200 */
[C---:B------:R-:W-:Y:S02]  /*1280*/  @!P3 FSEL R23, R24.reuse, R33, P1 ;  /* 0x000000211817b208 */ /* 0x040fe40000800000 */
[CC--:B------:R-:W-:Y:S02]  /*1290*/  @!P3 FSETP.GEU.AND P1, PT, R24.reuse, R32.reuse, PT ;  /* 0x000000201800b20b */ /* 0x0c0fe40003f2e000 */
[C---:B------:R-:W-:Y:S02]  /*12a0*/  @!P3 FSEL R33, R24.reuse, R23, P0 ;  /* 0x000000171821b208 */ /* 0x040fe40000000000 */
[----:B------:R-:W-:-:S02]  /*12b0*/  @!P4 FSEL R24, R24, R32, !P1 ;  /* 0x000000201818c208 */ /* 0x000fc40004800000 */
[----:B------:R-:W-:Y:S02]  /*12c0*/  PLOP3.LUT P0, PT, PT, PT, PT, 0x80, 0x8 ;  /* 0x000000000008781c */ /* 0x000fe40003f0f070 */
[-C--:B------:R-:W-:Y:S01]  /*12d0*/  @!P2 FSETP.NAN.AND P4, PT, |R33|, |R33|.reuse, PT ;  /* 0x400000212100a20b */ /* 0x080fe20003f88200 */
[----:B------:R-:W-:Y:S01]  /*12e0*/  @!P3 IMAD.MOV.U32 R32, RZ, RZ, R24 ;  /* 0x000000ffff20b224 */ /* 0x000fe200078e0018 */
[----:B------:R-:W-:-:S04]  /*12f0*/  @!P2 FSETP.GT.AND P3, PT, R25, R33, PT ;  /* 0x000000211900a20b */ /* 0x000fc80003f64000 */
[-C--:B------:R-:W-:Y:S02]  /*1300*/  @!P2 FSETP.NAN.AND P1, PT, |R32|, |R32|.reuse, PT ;  /* 0x400000202000a20b */ /* 0x080fe40003f28200 */
[C---:B------:R-:W-:Y:S02]  /*1310*/  @!P2 FSEL R4, R25.reuse, R33, P3 ;  /* 0x000000211904a208 */ /* 0x040fe40001800000 */
[----:B------:R-:W-:Y:S02]  /*1320*/  @!P2 PLOP3.LUT P0, PT, P1, PT, PT, 0x80, 0x8 ;  /* 0x000000000008a81c */ /* 0x000fe40000f0f070 */
[C---:B------:R-:W-:Y:S02]  /*1330*/  @!P2 FSETP.GEU.AND P3, PT, R25.reuse, R32, PT ;  /* 0x000000201900a20b */ /* 0x040fe40003f6e000 */
[----:B----4-:R-:W-:Y:S02]  /*1340*/  FSETP.NAN.AND P1, PT, |R26|, |R26|, PT ;  /* 0x4000001a1a00720b */ /* 0x010fe40003f28200 */
[----:B------:R-:W-:-:S07]  /*1350*/  @!P2 FSEL R33, R25, R4, P4 ;  /* 0x000000041921a208 */ /* 0x000fce0002000000 */
[----:B------:R-:W-:Y:S02]  /*1360*/  @!P0 FSEL R25, R25, R32, !P3 ;  /* 0x0000002019198208 */ /* 0x000fe40005800000 */
[----:B------:R-:W-:Y:S02]  /*1370*/  PLOP3.LUT P0, PT, PT, PT, PT, 0x80, 0x8 ;  /* 0x000000000008781c */ /* 0x000fe40003f0f070 */
[CC--:B------:R-:W-:Y:S01]  /*1380*/  @!P1 FSETP.GT.AND P3, PT, R26.reuse, R33.reuse, PT ;  /* 0x000000211a00920b */ /* 0x0c0fe20003f64000 */
[----:B------:R-:W-:Y:S01]  /*1390*/  @!P2 IMAD.MOV.U32 R32, RZ, RZ, R25 ;  /* 0x000000ffff20a224 */ /* 0x000fe200078e0019 */
[-C--:B------:R-:W-:Y:S02]  /*13a0*/  @!P1 FSETP.NAN.AND P4, PT, |R33|, |R33|.reuse, PT ;  /* 0x400000212100920b */ /* 0x080fe40003f88200 */
[----:B------:R-:W-:Y:S02]  /*13b0*/  @!P1 FSEL R5, R26, R33, P3 ;  /* 0x000000211a059208 */ /* 0x000fe40001800000 */
[----:B------:R-:W-:-:S02]  /*13c0*/  @!P1 FSETP.NAN.AND P2, PT, |R32|, |R32|, PT ;  /* 0x400000202000920b */ /* 0x000fc40003f48200 */
[----:B------:R-:W-:Y:S02]  /*13d0*/  @!P1 FSETP.GEU.AND P3, PT, R26, R32, PT ;  /* 0x000000201a00920b */ /* 0x000fe40003f6e000 */
[----:B------:R-:W-:Y:S02]  /*13e0*/  @!P1 PLOP3.LUT P0, PT, P2, PT, PT, 0x80, 0x8 ;  /* 0x000000000008981c */ /* 0x000fe4000170f070 */
[----:B------:R-:W-:Y:S02]  /*13f0*/  FSETP.NAN.AND P2, PT, |R20|, |R20|, PT ;  /* 0x400000141400720b */ /* 0x000fe40003f48200 */
[----:B------:R-:W-:-:S09]  /*1400*/  @!P1 FSEL R33, R26, R5, P4 ;  /* 0x000000051a219208 */ /* 0x000fd20002000000 */
[----:B------:R-:W-:Y:S02]  /*1410*/  @!P0 FSEL R26, R26, R32, !P3 ;  /* 0x000000201a1a8208 */ /* 0x000fe40005800000 */
[----:B------:R-:W-:Y:S02]  /*1420*/  PLOP3.LUT P0, PT, PT, PT, PT, 0x80, 0x8 ;  /* 0x000000000008781c */ /* 0x000fe40003f0f070 */
[----:B------:R-:W-:Y:S01]  /*1430*/  @!P2 FSETP.NAN.AND P3, PT, |R33|, |R33|, PT ;  /* 0x400000212100a20b */ /* 0x000fe20003f68200 */
[----:B------:R-:W-:-:S05]  /*1440*/  @!P1 IMAD.MOV.U32 R32, RZ, RZ, R26 ;  /* 0x000000ffff209224 */ /* 0x000fca00078e001a */
[----:B------:R-:W-:-:S04]  /*1450*/  @!P2 FSETP.NAN.AND P1, PT, |R32|, |R32|, PT ;  /* 0x400000202000a20b */ /* 0x000fc80003f28200 */
[----:B------:R-:W-:Y:S02]  /*1460*/  @!P2 PLOP3.LUT P0, PT, P1, PT, PT, 0x80, 0x8 ;  /* 0x000000000008a81c */ /* 0x000fe40000f0f070 */
[----:B------:R-:W-:-:S04]  /*1470*/  @!P2 FSETP.GT.AND P1, PT, R20, R33, PT ;  /* 0x000000211400a20b */ /* 0x000fc80003f24000 */
[C---:B------:R-:W-:Y:S02]  /*1480*/  @!P2 FSEL R5, R20.reuse, R33, P1 ;  /* 0x000000211405a208 */ /* 0x040fe40000800000 */
[C---:B------:R-:W-:Y:S02]  /*1490*/  @!P2 FSETP.GEU.AND P1, PT, R20.reuse, R32, PT ;  /* 0x000000201400a20b */ /* 0x040fe40003f2e000 */
[----:B------:R-:W-:-:S03]  /*14a0*/  @!P2 FSEL R33, R20, R5, P3 ;  /* 0x000000051421a208 */ /* 0x000fc60001800000 */
[----:B------:R-:W-:-:S05]  /*14b0*/  @!P0 FSEL R20, R20, R32, !P1 ;  /* 0x0000002014148208 */ /* 0x000fca0004800000 */
[----:B------:R-:W-:Y:S01]  /*14c0*/  @!P2 IMAD.MOV.U32 R32, RZ, RZ, R20 ;  /* 0x000000ffff20a224 */ /* 0x000fe200078e0014 */
[----:B------:R-:W-:Y:S06]  /*14d0*/  BRA.U UP1, `(.L_x_16) ;  /* 0xfffffffd01187547 */ /* 0x000fec000b83ffff */
.L_x_15:
[----:B------:R-:W-:Y:S05]  /*14e0*/  BRA.U !UP0, `(.L_x_14) ;  /* 0x0000000108d47547 */ /* 0x000fea000b800000 */
[----:B------:R-:W-:-:S04]  /*14f0*/  UIADD3 UR5, UPT, UPT, URZ, -UR7, URZ ;  /* 0x80000007ff057290 */ /* 0x000fc8000fffe0ff */
[----:B------:R-:W-:-:S06]  /*1500*/  UPRMT UR5, UR5, 0x7710, URZ ;  /* 0x0000771005057896 */ /* 0x000fcc00080000ff */
[----:B------:R-:W-:-:S05]  /*1510*/  VIADD R4, R8, UR5 ;  /* 0x0000000508047c36 */ /* 0x000fca0008000000 */
[C---:B------:R-:W-:Y:S02]  /*1520*/  LOP3.LUT R5, R4.reuse, 0x3, RZ, 0xc0, !PT ;  /* 0x0000000304057812 */ /* 0x040fe400078ec0ff */
[----:B------:R-:W-:Y:S02]  /*1530*/  LOP3.LUT R4, R4, 0x1, RZ, 0xc0, !PT ;  /* 0x0000000104047812 */ /* 0x000fe400078ec0ff */
[----:B------:R-:W-:Y:S02]  /*1540*/  ISETP.NE.AND P0, PT, R5, 0x1, PT ;  /* 0x000000010500780c */ /* 0x000fe40003f05270 */
[----:B------:R-:W-:-:S11]  /*1550*/  ISETP.NE.U32.AND P1, PT, R4, 0x1, PT ;  /* 0x000000010400780c */ /* 0x000fd60003f25070 */
[----:B------:R-:W-:Y:S05]  /*1560*/  @!P0 BRA `(.L_x_17) ;  /* 0x0000000000748947 */ /* 0x000fea0003800000 */
[----:B------:R-:W0:Y:S08]  /*1570*/  LDC R21, c[0x0][0x398] ;  /* 0x0000e600ff157b82 */ /* 0x000e300000000800 */
[----:B------:R-:W1:Y:S01]  /*1580*/  LDC.64 R4, c[0x0][0x390] ;  /* 0x0000e400ff047b82 */ /* 0x000e620000000a00 */
[----:B0-----:R-:W-:-:S04]  /*1590*/  IMAD R18, R21, UR6, R21 ;  /* 0x0000000615127c24 */ /* 0x001fc8000f8e0215 */
[----:B------:R-:W-:-:S04]  /*15a0*/  IMAD.IADD R19, R3, 0x1, R18 ;  /* 0x0000000103137824 */ /* 0x000fc800078e0212 */
[----:B-1----:R-:W-:-:S05]  /*15b0*/  IMAD.WIDE R4, R19, 0x4, R4 ;  /* 0x0000000413047825 */ /* 0x002fca00078e0204 */
[----:B------:R-:W2:Y:S01]  /*15c0*/  LDG.E.CONSTANT R20, desc[UR10][R4.64] ;  /* 0x0000000a04147981 */ /* 0x000ea2000c1e9900 */
[----:B------:R-:W-:-:S06]  /*15d0*/  IMAD.WIDE R18, R21, 0x4, R4 ;  /* 0x0000000415127825 */ /* 0x000fcc00078e0204 */
[----:B------:R-:W3:Y:S01]  /*15e0*/  LDG.E.CONSTANT R18, desc[UR10][R18.64] ;  /* 0x0000000a12127981 */ /* 0x000ee2000c1e9900 */
[----:B------:R-:W-:Y:S01]  /*15f0*/  UIADD3 UR6, UPT, UPT, UR6, 0x2, URZ ;  /* 0x0000000206067890 */ /* 0x000fe2000fffe0ff */
        /* <DEDUP_REMOVED lines=19> */
[----:B------:R-:W-:-:S07]  /*1730*/  @!P2 IMAD.MOV.U32 R32, RZ, RZ, R18 ;  /* 0x000000ffff20a224 */ /* 0x000fce00078e0012 */
.L_x_17:
[----:B------:R-:W-:Y:S05]  /*1740*/  @P1 BRA `(.L_x_14) ;  /* 0x00000000003c1947 */ /* 0x000fea0003800000 */
[----:B------:R-:W0:Y:S01]  /*1750*/  LDCU UR5, c[0x0][0x398] ;  /* 0x00007300ff0577ac */ /* 0x000e220008000800 */
[----:B------:R-:W1:Y:S01]  /*1760*/  LDC.64 R4, c[0x0][0x390] ;  /* 0x0000e400ff047b82 */ /* 0x000e620000000a00 */
[----:B0-----:R-:W-:-:S06]  /*1770*/  UIMAD UR5, UR6, UR5, UR5 ;  /* 0x00000005060572a4 */ /* 0x001fcc000f8e0205 */
[----:B------:R-:W-:-:S04]  /*1780*/  VIADD R19, R3, UR5 ;  /* 0x0000000503137c36 */ /* 0x000fc80008000000 */
[----:B-1----:R-:W-:-:S05]  /*1790*/  IMAD.WIDE R4, R19, 0x4, R4 ;  /* 0x0000000413047825 */ /* 0x002fca00078e0204 */
[----:B------:R-:W2:Y:S02]  /*17a0*/  LDG.E.CONSTANT R18, desc[UR10][R4.64] ;  /* 0x0000000a04127981 */ /* 0x000ea4000c1e9900 */
[----:B--2---:R-:W-:-:S04]  /*17b0*/  FSETP.NAN.AND P1, PT, |R18|, |R18|, PT ;  /* 0x400000121200720b */ /* 0x004fc80003f28200 */
[----:B------:R-:W-:-:S09]  /*17c0*/  FSETP.NAN.OR P3, PT, |R32|, |R32|, P1 ;  /* 0x400000202000720b */ /* 0x000fd20000f68600 */
[CC--:B------:R-:W-:Y:S02]  /*17d0*/  @!P1 FSETP.GT.AND P0, PT, R18.reuse, R33.reuse, PT ;  /* 0x000000211200920b */ /* 0x0c0fe40003f04000 */
[-C--:B------:R-:W-:Y:S02]  /*17e0*/  @!P1 FSETP.NAN.AND P2, PT, |R33|, |R33|.reuse, PT ;  /* 0x400000212100920b */ /* 0x080fe40003f48200 */
[C---:B------:R-:W-:Y:S02]  /*17f0*/  @!P1 FSEL R19, R18.reuse, R33, P0 ;  /* 0x0000002112139208 */ /* 0x040fe40000000000 */
[CC--:B------:R-:W-:Y:S02]  /*1800*/  @!P1 FSETP.GEU.AND P0, PT, R18.reuse, R32.reuse, PT ;  /* 0x000000201200920b */ /* 0x0c0fe40003f0e000 */
[C---:B------:R-:W-:Y:S02]  /*1810*/  @!P1 FSEL R33, R18.reuse, R19, P2 ;  /* 0x0000001312219208 */ /* 0x040fe40001000000 */
[----:B------:R-:W-:-:S05]  /*1820*/  @!P3 FSEL R18, R18, R32, !P0 ;  /* 0x000000201212b208 */ /* 0x000fca0004000000 */
[----:B------:R-:W-:-:S07]  /*1830*/  @!P1 IMAD.MOV.U32 R32, RZ, RZ, R18 ;  /* 0x000000ffff209224 */ /* 0x000fce00078e0012 */
.L_x_14:
[----:B------:R-:W0:Y:S01]  /*1840*/  LDC.64 R20, c[0x0][0x398] ;  /* 0x0000e600ff147b82 */ /* 0x000e220000000a00 */
[----:B------:R-:W1:Y:S01]  /*1850*/  F2F.F32.F64 R23, R16 ;  /* 0x0000001000177310 */ /* 0x000e620000301000 */
[----:B------:R-:W-:Y:S01]  /*1860*/  FSETP.NAN.AND P0, PT, |R33|, |R33|, PT ;  /* 0x400000212100720b */ /* 0x000fe20003f08200 */
[----:B------:R-:W-:Y:S02]  /*1870*/  IMAD.U32 R24, RZ, RZ, UR8 ;  /* 0x00000008ff187e24 */ /* 0x000fe4000f8e00ff */
[----:B------:R-:W-:-:S03]  /*1880*/  VIADD R27, R3, UR8 ;  /* 0x00000008031b7c36 */ /* 0x000fc60008000000 */
[----:B------:R-:W2:Y:S08]  /*1890*/  LDC.64 R18, c[0x0][0x3b8] ;  /* 0x0000ee00ff127b82 */ /* 0x000eb00000000a00 */
[----:B------:R-:W3:Y:S01]  /*18a0*/  LDC.64 R4, c[0x0][0x3b8] ;  /* 0x0000ee00ff047b82 */ /* 0x000ee20000000a00 */
[----:B-1----:R-:W-:-:S04]  /*18b0*/  FSETP.NUM.AND P0, PT, |R23|, |R23|, !P0 ;  /* 0x400000171700720b */ /* 0x002fc80004707200 */
[----:B------:R-:W-:Y:S01]  /*18c0*/  FSETP.NUM.AND P0, PT, |R32|, |R32|, P0 ;  /* 0x400000202000720b */ /* 0x000fe20000707200 */
[----:B0-----:R-:W-:-:S05]  /*18d0*/  IMAD R22, R20, R21, RZ ;  /* 0x0000001514167224 */ /* 0x001fca00078e02ff */
[----:B------:R-:W-:-:S04]  /*18e0*/  IADD3 R31, P1, PT, R3, R22, RZ ;  /* 0x00000016031f7210 */ /* 0x000fc80007f3e0ff */
[----:B------:R-:W-:Y:S02]  /*18f0*/  LEA.HI.X.SX32 R21, R22, R7, 0x1, P1 ;  /* 0x0000000716157211 */ /* 0x000fe400008f0eff */
[----:B------:R-:W-:-:S04]  /*1900*/  IADD3 R22, P1, PT, R31, UR8, RZ ;  /* 0x000000081f167c10 */ /* 0x000fc8000ff3e0ff */
[----:B------:R-:W-:Y:S02]  /*1910*/  LEA.HI.X.SX32 R23, R24, R21, 0x1, P1 ;  /* 0x0000001518177211 */ /* 0x000fe400008f0eff */
[----:B--2---:R-:W-:-:S04]  /*1920*/  LEA R24, P1, R22, R18, 0x2 ;  /* 0x0000001216187211 */ /* 0x004fc800078210ff */
[----:B------:R-:W-:Y:S01]  /*1930*/  LEA.HI.X R25, R22, R19, R23, 0x2, P1 ;  /* 0x0000001316197211 */ /* 0x000fe200008f1417 */
[----:B---3--:R-:W-:-:S04]  /*1940*/  IMAD.WIDE R22, R27, 0x4, R4 ;  /* 0x000000041b167825 */ /* 0x008fc800078e0204 */
[----:B------:R-:W-:-:S05]  /*1950*/  @!P0 IMAD.MOV.U32 R27, RZ, RZ, 0x7fffffff ;  /* 0x7fffffffff1b8424 */ /* 0x000fca00078e00ff */
[----:B------:R0:W-:Y:S04]  /*1960*/  @!P0 STG.E desc[UR10][R22.64], R27 ;  /* 0x0000001b16008986 */ /* 0x0001e8000c10190a */
[----:B------:R0:W-:Y:S01]  /*1970*/  @!P0 STG.E desc[UR10][R24.64], R27 ;  /* 0x0000001b18008986 */ /* 0x0001e2000c10190a */
[----:B------:R-:W-:Y:S05]  /*1980*/  @!P0 BRA `(.L_x_13) ;  /* 0x0000000400008947 */ /* 0x000fea0003800000 */
[----:B------:R-:W-:Y:S01]  /*1990*/  ISETP.LE.AND P0, PT, R0, UR4, PT ;  /* 0x0000000400007c0c */ /* 0x000fe2000bf03270 */
[----:B------:R-:W1:-:S12]  /*19a0*/  LDCU UR5, c[0x0][0x3a4] ;  /* 0x00007480ff0577ac */ /* 0x000e580008000800 */
[----:B0-----:R-:W0:Y:S01]  /*19b0*/  @P0 LDC.64 R22, c[0x0][0x390] ;  /* 0x0000e400ff160b82 */ /* 0x001e220000000a00 */
[----:B------:R-:W-:-:S05]  /*19c0*/  @P0 IADD3 R35, PT, PT, R3, UR8, -R20 ;  /* 0x0000000803230c10 */ /* 0x000fca000fffe814 */
[----:B0-----:R-:W-:-:S06]  /*19d0*/  @P0 IMAD.WIDE R34, R35, 0x4, R22 ;  /* 0x0000000423220825 */ /* 0x001fcc00078e0216 */
[----:B------:R0:W2:Y:S01]  /*19e0*/  @P0 LDG.E.CONSTANT R34, desc[UR10][R34.64] ;  /* 0x0000000a22220981 */ /* 0x0000a2000c1e9900 */
[----:B------:R-:W-:Y:S01]  /*19f0*/  F2F.F64.F32 R26, R33 ;  /* 0x00000021001a7310 */ /* 0x000fe20000201800 */
[----:B------:R-:W-:Y:S01]  /*1a00*/  DSETP.NAN.AND P2, PT, R14, R14, PT ;  /* 0x0000000e0e00722a */ /* 0x000fe20003f48000 */
[----:B------:R-:W-:Y:S01]  /*1a10*/  VIADD R36, R0, 0xffffffff ;  /* 0xffffffff00247836 */ /* 0x000fe20000000000 */
[----:B------:R-:W-:Y:S01]  /*1a20*/  DSETP.NAN.AND P3, PT, R12, R12, PT ;  /* 0x0000000c0c00722a */ /* 0x000fe20003f68000 */
[----:B------:R-:W-:-:S03]  /*1a30*/  IMAD R20, R20, UR4, RZ ;  /* 0x0000000414147c24 */ /* 0x000fc6000f8e02ff */
[----:B------:R-:W-:Y:S01]  /*1a40*/  ISETP.NE.AND P1, PT, R36, UR4, PT ;  /* 0x0000000424007c0c */ /* 0x000fe2000bf25270 */
[----:B-1----:R-:W1:Y:S08]  /*1a50*/  F2F.F64.F32 R24, UR5 ;  /* 0x0000000500187d10 */ /* 0x002e700008201800 */
[----:B------:R-:W3:Y:S01]  /*1a60*/  F2F.F64.F32 R22, R32 ;  /* 0x0000002000167310 */ /* 0x000ee20000201800 */
[----:B-1----:R-:W-:-:S02]  /*1a70*/  DFMA R26, -R16, R24, R26 ;  /* 0x00000018101a722b */ /* 0x002fc4000000011a */
[----:B---3--:R-:W-:-:S08]  /*1a80*/  DFMA R22, R16, R24, R22 ;  /* 0x000000181016722b */ /* 0x008fd00000000016 */
[----:B0-----:R-:W-:Y:S02]  /*1a90*/  FSEL R35, R14, R26, !P2 ;  /* 0x0000001a0e237208 */ /* 0x001fe40005000000 */
[----:B------:R-:W-:Y:S02]  /*1aa0*/  FSEL R15, R15, R27, !P2 ;  /* 0x0000001b0f0f7208 */ /* 0x000fe40005000000 */
[----:B------:R-:W-:Y:S02]  /*1ab0*/  FSEL R14, R26, R35, !P1 ;  /* 0x000000231a0e7208 */ /* 0x000fe40004800000 */
[----:B------:R-:W-:Y:S02]  /*1ac0*/  FSEL R15, R27, R15, !P1 ;  /* 0x0000000f1b0f7208 */ /* 0x000fe40004800000 */
[----:B------:R-:W-:Y:S02]  /*1ad0*/  FSEL R33, R12, R22, !P3 ;  /* 0x000000160c217208 */ /* 0x000fe40005800000 */
[----:B------:R-:W-:-:S02]  /*1ae0*/  FSEL R13, R13, R23, !P3 ;  /* 0x000000170d0d7208 */ /* 0x000fc40005800000 */
[----:B------:R-:W-:Y:S02]  /*1af0*/  FSEL R12, R22, R33, !P1 ;  /* 0x00000021160c7208 */ /* 0x000fe40004800000 */
[----:B------:R-:W-:Y:S01]  /*1b00*/  FSEL R13, R23, R13, !P1 ;  /* 0x0000000d170d7208 */ /* 0x000fe20004800000 */
[----:B------:R-:W-:-:S06]  /*1b10*/  @P0 DSETP.GT.AND P1, PT, R26, R14, PT ;  /* 0x0000000e1a00022a */ /* 0x000fcc0003f24000 */
[----:B------:R-:W-:Y:S01]  /*1b20*/  @P0 FSEL R33, R26, R14, P1 ;  /* 0x0000000e1a210208 */ /* 0x000fe20000800000 */
[----:B--2---:R-:W0:Y:S02]  /*1b30*/  @P0 F2F.F64.F32 R24, R34 ;  /* 0x0000002200180310 */ /* 0x004e240000201800 */
[--C-:B0-----:R-:W-:Y:S02]  /*1b40*/  @P0 DSETP.GEU.AND P4, PT, R14, R24.reuse, PT ;  /* 0x000000180e00022a */ /* 0x101fe40003f8e000 */
[----:B------:R-:W-:-:S04]  /*1b50*/  @P0 DSETP.GT.AND P2, PT, R12, R24, PT ;  /* 0x000000180c00022a */ /* 0x000fc80003f44000 */
[----:B-----5:R-:W0:Y:S02]  /*1b60*/  F2F.F64.F32 R24, R30 ;  /* 0x0000001e00187310 */ /* 0x020e240000201800 */
[----:B0-----:R-:W-:Y:S01]  /*1b70*/  DSETP.GT.AND P3, PT, R14, R24, PT ;  /* 0x000000180e00722a */ /* 0x001fe20003f64000 */
[----:B------:R-:W-:Y:S01]  /*1b80*/  @P0 FSEL R15, R27, R15, P1 ;  /* 0x0000000f1b0f0208 */ /* 0x000fe20000800000 */
[----:B------:R-:W-:Y:S01]  /*1b90*/  @P0 DSETP.GEU.AND P1, PT, R22, R12, PT ;  /* 0x0000000c1600022a */ /* 0x000fe20003f2e000 */
[----:B------:R-:W-:Y:S02]  /*1ba0*/  @P0 FSEL R14, R33, R26, !P4 ;  /* 0x0000001a210e0208 */ /* 0x000fe40006000000 */
[----:B------:R-:W-:Y:S02]  /*1bb0*/  @P0 FSEL R15, R15, R27, !P4 ;  /* 0x0000001b0f0f0208 */ /* 0x000fe40006000000 */
[----:B------:R-:W-:Y:S01]  /*1bc0*/  SEL R9, R9, 0xffffffff, !P3 ;  /* 0xffffffff09097807 */ /* 0x000fe20005800000 */
[----:B------:R-:W-:Y:S01]  /*1bd0*/  @P0 IMAD.MOV.U32 R26, RZ, RZ, R14 ;  /* 0x000000ffff1a0224 */ /* 0x000fe200078e000e */
[----:B------:R-:W-:Y:S01]  /*1be0*/  @P0 FSEL R33, R23, R13, !P1 ;  /* 0x0000000d17210208 */ /* 0x000fe20004800000 */
[----:B------:R-:W-:Y:S01]  /*1bf0*/  @P0 IMAD.MOV.U32 R27, RZ, RZ, R15 ;  /* 0x000000ffff1b0224 */ /* 0x000fe200078e000f */
[----:B------:R-:W-:Y:S01]  /*1c00*/  @P0 FSEL R15, R22, R12, !P1 ;  /* 0x0000000c160f0208 */ /* 0x000fe20004800000 */
[----:B------:R-:W-:Y:S01]  /*1c10*/  DSETP.GEU.AND P1, PT, R12, R24, PT ;  /* 0x000000180c00722a */ /* 0x000fe20003f2e000 */
[----:B------:R-:W-:Y:S01]  /*1c20*/  @P0 FSEL R30, R33, R23, P2 ;  /* 0x00000017211e0208 */ /* 0x000fe20001000000 */
[----:B------:R-:W0:Y:S01]  /*1c30*/  F2F.F32.F64 R14, R26 ;  /* 0x0000001a000e7310 */ /* 0x000e220000301000 */
[----:B------:R-:W-:Y:S01]  /*1c40*/  @P0 FSEL R15, R15, R22, P2 ;  /* 0x000000160f0f0208 */ /* 0x000fe20001000000 */
[----:B------:R-:W-:-:S02]  /*1c50*/  IMAD.IADD R13, R3, 0x1, R20 ;  /* 0x00000001030d7824 */ /* 0x000fc400078e0214 */
[----:B------:R-:W-:Y:S01]  /*1c60*/  @P0 IMAD.MOV.U32 R23, RZ, RZ, R30 ;  /* 0x000000ffff170224 */ /* 0x000fe200078e001e */
[----:B------:R-:W-:Y:S01]  /*1c70*/  SEL R9, R9, 0x1, P1 ;  /* 0x0000000109097807 */ /* 0x000fe20000800000 */
[----:B------:R-:W-:Y:S01]  /*1c80*/  @P0 IMAD.MOV.U32 R22, RZ, RZ, R15 ;  /* 0x000000ffff160224 */ /* 0x000fe200078e000f */
[----:B------:R-:W-:Y:S01]  /*1c90*/  IADD3 R31, P0, PT, R31, R20, RZ ;  /* 0x000000141f1f7210 */ /* 0x000fe20007f1e0ff */
[----:B------:R-:W-:Y:S01]  /*1ca0*/  IMAD.WIDE R4, R13, 0x4, R4 ;  /* 0x000000040d047825 */ /* 0x000fe200078e0204 */
[C---:B------:R-:W-:Y:S01]  /*1cb0*/  ISETP.NE.AND P1, PT, R9.reuse, -0x1, PT ;  /* 0xffffffff0900780c */ /* 0x040fe20003f25270 */
[----:B------:R-:W1:Y:S01]  /*1cc0*/  F2F.F32.F64 R12, R22 ;  /* 0x00000016000c7310 */ /* 0x000e620000301000 */
[----:B------:R-:W-:Y:S01]  /*1cd0*/  LEA.HI.X.SX32 R20, R20, R21, 0x1, P0 ;  /* 0x0000001514147211 */ /* 0x000fe200000f0eff */
[----:B------:R-:W-:Y:S01]  /*1ce0*/  IMAD.MOV.U32 R15, RZ, RZ, R27 ;  /* 0x000000ffff0f7224 */ /* 0x000fe200078e001b */
[----:B------:R-:W-:Y:S01]  /*1cf0*/  ISETP.NE.AND P0, PT, R9, 0x1, PT ;  /* 0x000000010900780c */ /* 0x000fe20003f05270 */
[----:B------:R-:W-:Y:S01]  /*1d00*/  IMAD.MOV.U32 R13, RZ, RZ, R23 ;  /* 0x000000ffff0d7224 */ /* 0x000fe200078e0017 */
[----:B------:R-:W-:-:S02]  /*1d10*/  LEA R18, P2, R31, R18, 0x2 ;  /* 0x000000121f127211 */ /* 0x000fc400078410ff */
[----:B0-----:R-:W-:Y:S01]  /*1d20*/  FSEL R21, R14, +QNAN , !P0 ;  /* 0x7fffffff0e157808 */ /* 0x001fe20004000000 */
[----:B------:R-:W-:Y:S01]  /*1d30*/  IMAD.MOV.U32 R14, RZ, RZ, R26 ;  /* 0x000000ffff0e7224 */ /* 0x000fe200078e001a */
[----:B------:R-:W-:-:S03]  /*1d40*/  LEA.HI.X R19, R31, R19, R20, 0x2, P2 ;  /* 0x000000131f137211 */ /* 0x000fc600010f1414 */
[----:B------:R2:W-:Y:S01]  /*1d50*/  STG.E desc[UR10][R4.64], R21 ;  /* 0x0000001504007986 */ /* 0x0005e2000c10190a */
[----:B-1----:R-:W-:Y:S01]  /*1d60*/  FSEL R25, R12, +QNAN , !P1 ;  /* 0x7fffffff0c197808 */ /* 0x002fe20004800000 */
[----:B------:R-:W-:-:S04]  /*1d70*/  IMAD.MOV.U32 R12, RZ, RZ, R22 ;  /* 0x000000ffff0c7224 */ /* 0x000fc800078e0016 */
[----:B------:R2:W-:Y:S03]  /*1d80*/  STG.E desc[UR10][R18.64], R25 ;  /* 0x0000001912007986 */ /* 0x0005e6000c10190a */
.L_x_13:
[----:B------:R-:W-:Y:S05]  /*1d90*/  BSYNC.RECONVERGENT B0 ;  /* 0x0000000000007941 */ /* 0x000fea0003800200 */
.L_x_12:
[----:B------:R-:W1:Y:S01]  /*1da0*/  LDCU UR5, c[0x0][0x39c] ;  /* 0x00007380ff0577ac */ /* 0x000e620008000800 */
[----:B------:R-:W-:Y:S01]  /*1db0*/  VIADD R8, R8, 0x1 ;  /* 0x0000000108087836 */ /* 0x000fe20000000000 */
[----:B------:R-:W-:-:S04]  /*1dc0*/  UIADD3 UR4, UPT, UPT, UR4, 0x1, URZ ;  /* 0x0000000104047890 */ /* 0x000fc8000fffe0ff */
[----:B-1----:R-:W-:-:S09]  /*1dd0*/  UISETP.NE.AND UP0, UPT, UR4, UR5, UPT ;  /* 0x000000050400728c */ /* 0x002fd2000bf05270 */
[----:B------:R-:W-:Y:S05]  /*1de0*/  BRA.U UP0, `(.L_x_18) ;  /* 0xffffffe900c87547 */ /* 0x000fea000b83ffff */
[----:B------:R-:W-:Y:S05]  /*1df0*/  EXIT ;  /* 0x000000000000794d */ /* 0x000fea0003800000 */
.L_x_4:
        /* <DEDUP_REMOVED lines=13> */
.L_x_32:
[----:B0-----:R-:W0:Y:S01]  /*1ed0*/  LDCU UR8, c[0x0][0x398] ;  /* 0x00007300ff0877ac */ /* 0x001e220008000800 */
[----:B-1----:R-:W1:Y:S08]  /*1ee0*/  LDC.64 R22, c[0x0][0x390] ;  /* 0x0000e400ff167b82 */ /* 0x002e700000000a00 */
[----:B------:R-:W2:Y:S08]  /*1ef0*/  LDC R19, c[0x0][0x3a0] ;  /* 0x0000e800ff137b82 */ /* 0x000eb00000000800 */
[----:B------:R-:W3:Y:S01]  /*1f00*/  LDC.64 R20, c[0x0][0x380] ;  /* 0x0000e000ff147b82 */ /* 0x000ee20000000a00 */
[----:B0-----:R-:W-:-:S06]  /*1f10*/  UIMAD UR8, UR4, UR8, URZ ;  /* 0x00000008040872a4 */ /* 0x001fcc000f8e02ff */
[----:B------:R-:W-:Y:S01]  /*1f20*/  VIADD R25, R3, UR8 ;  /* 0x0000000803197c36 */ /* 0x000fe20008000000 */
[----:B------:R-:W0:Y:S03]  /*1f30*/  LDC.64 R4, c[0x0][0x388] ;  /* 0x0000e200ff047b82 */ /* 0x000e260000000a00 */
[----:B-1----:R-:W-:-:S05]  /*1f40*/  IMAD.WIDE R22, R25, 0x4, R22 ;  /* 0x0000000419167825 */ /* 0x002fca00078e0216 */
[----:B-----5:R1:W5:Y:S01]  /*1f50*/  LDG.E.CONSTANT R15, desc[UR10][R22.64] ;  /* 0x0000000a160f7981 */ /* 0x020362000c1e9900 */
        /* <DEDUP_REMOVED lines=18> */
[----:B------:R-:W-:Y:S06]  /*2080*/  @!P1 BRA `(.L_x_21) ;  /* 0x00000000009c9947 */ /* 0x000fec0003800000 */
        /* <DEDUP_REMOVED lines=31> */
[----:B------:R-:W-:-:S07]  /*2280*/  IMAD.MOV.U32 R21, RZ, RZ, R5 ;  /* 0x000000ffff157224 */ /* 0x000fce00078e0005 */
[----:B------:R-:W-:Y:S05]  /*2290*/  CALL.REL.NOINC `($__internal_0_$__cuda_sm20_div_rn_f64_full) ;  /* 0x0000001000e07944 */ /* 0x000fea0003c00000 */
[----:B------:R-:W-:Y:S02]  /*22a0*/  IMAD.MOV.U32 R4, RZ, RZ, R32 ;  /* 0x000000ffff047224 */ /* 0x000fe400078e0020 */
[----:B------:R-:W-:-:S07]  /*22b0*/  IMAD.MOV.U32 R5, RZ, RZ, R33 ;  /* 0x000000ffff057224 */ /* 0x000fce00078e0021 */
.L_x_23:
[----:B------:R-:W-:Y:S05]  /*22c0*/  BSYNC.RECONVERGENT B1 ;  /* 0x0000000000017941 */ /* 0x000fea0003800200 */
.L_x_22:
[----:B------:R-:W-:Y:S01]  /*22d0*/  DADD R10, R10, R4 ;  /* 0x000000000a0a7229 */ /* 0x000fe20000000004 */
[----:B------:R-:W-:Y:S01]  /*22e0*/  IMAD.MOV.U32 R6, RZ, RZ, R15 ;  /* 0x000000ffff067224 */ /* 0x000fe200078e000f */
[----:B------:R-:W-:Y:S09]  /*22f0*/  BRA `(.L_x_20) ;  /* 0x0000000000a87947 */ /* 0x000ff20003800000 */
.L_x_21:
        /* <DEDUP_REMOVED lines=37> */
.L_x_25:
[----:B------:R-:W-:Y:S05]  /*2550*/  BSYNC.RECONVERGENT B1 ;  /* 0x0000000000017941 */ /* 0x000fea0003800200 */
.L_x_24:
[----:B------:R-:W-:Y:S01]  /*2560*/  IMAD.MOV.U32 R13, RZ, RZ, 0x1 ;  /* 0x00000001ff0d7424 */ /* 0x000fe200078e00ff */
[----:B------:R-:W-:Y:S01]  /*2570*/  FSEL R10, R4, R10, !P1 ;  /* 0x0000000a040a7208 */ /* 0x000fe20004800000 */
[----:B-----5:R-:W-:Y:S01]  /*2580*/  IMAD.MOV.U32 R6, RZ, RZ, R15 ;  /* 0x000000ffff067224 */ /* 0x020fe200078e000f */
[----:B------:R-:W-:-:S07]  /*2590*/  FSEL R11, R5, R11, !P1 ;  /* 0x0000000b050b7208 */ /* 0x000fce0004800000 */
.L_x_20:
[----:B------:R-:W-:Y:S05]  /*25a0*/  BSYNC.RECONVERGENT B0 ;  /* 0x0000000000007941 */ /* 0x000fea0003800200 */
.L_x_19:
        /* <DEDUP_REMOVED lines=13> */
[----:B------:R-:W-:Y:S01]  /*2680*/  ULOP3.LUT UP0, URZ, UR6, 0x3, URZ, 0xc0, !UPT ;  /* 0x0000000306ff7892 */ /* 0x000fe2000f80c0ff */
[----:B------:R-:W-:-:S06]  /*2690*/  UMOV UR5, UR7 ;  /* 0x0000000700057c82 */ /* 0x000fcc0008000000 */
[----:B------:R-:W-:Y:S05]  /*26a0*/  BRA.U UP1, `(.L_x_29) ;  /* 0x0000000501507547 */ /* 0x000fea000b800000 */
[----:B------:R-:W0:Y:S01]  /*26b0*/  LDCU UR9, c[0x0][0x398] ;  /* 0x00007300ff0977ac */ /* 0x000e220008000800 */
[----:B------:R-:W-:Y:S01]  /*26c0*/  IMAD.MOV.U32 R4, RZ, RZ, 0x7fffffff ;  /* 0x7fffffffff047424 */ /* 0x000fe200078e00ff */
[----:B------:R-:W-:-:S04]  /*26d0*/  UIADD3 UR5, UPT, UPT, -UR7, UR4, URZ ;  /* 0x0000000407057290 */ /* 0x000fc8000fffe1ff */
[----:B------:R-:W-:-:S04]  /*26e0*/  ULOP3.LUT UR6, UR5, 0xfffffffc, URZ, 0xc0, !UPT ;  /* 0xfffffffc05067892 */ /* 0x000fc8000f8ec0ff */
[----:B------:R-:W-:Y:S02]  /*26f0*/  UIADD3 UR6, UPT, UPT, -UR6, URZ, URZ ;  /* 0x000000ff06067290 */ /* 0x000fe4000fffe1ff */
[----:B0-----:R-:W-:-:S06]  /*2700*/  UIMAD UR5, UR7, UR9, UR9 ;  /* 0x00000009070572a4 */ /* 0x001fcc000f8e0209 */
[----:B------:R-:W-:Y:S01]  /*2710*/  VIADD R30, R3, UR5 ;  /* 0x00000005031e7c36 */ /* 0x000fe20008000000 */
[----:B------:R-:W-:-:S06]  /*2720*/  UMOV UR5, UR7 ;  /* 0x0000000700057c82 */ /* 0x000fcc0008000000 */
.L_x_30:
[----:B------:R-:W0:Y:S08]  /*2730*/  LDC.64 R34, c[0x0][0x380] ;  /* 0x0000e000ff227b82 */ /* 0x000e300000000a00 */
[----:B------:R-:W1:Y:S08]  /*2740*/  LDC.64 R26, c[0x0][0x388] ;  /* 0x0000e200ff1a7b82 */ /* 0x000e700000000a00 */
[----:B------:R-:W2:Y:S01]  /*2750*/  LDC R5, c[0x0][0x398] ;  /* 0x0000e600ff057b82 */ /* 0x000ea20000000800 */
[----:B0-----:R-:W-:-:S05]  /*2760*/  IMAD.WIDE R34, R30, 0x4, R34 ;  /* 0x000000041e227825 */ /* 0x001fca00078e0222 */
[----:B------:R0:W3:Y:S01]  /*2770*/  LDG.E.CONSTANT R18, desc[UR10][R34.64] ;  /* 0x0000000a22127981 */ /* 0x0000e2000c1e9900 */
[----:B-1----:R-:W-:-:S05]  /*2780*/  IMAD.WIDE R26, R30, 0x4, R26 ;  /* 0x000000041e1a7825 */ /* 0x002fca00078e021a */
[----:B------:R-:W4:Y:S01]  /*2790*/  LDG.E.CONSTANT R19, desc[UR10][R26.64] ;  /* 0x0000000a1a137981 */ /* 0x000f22000c1e9900 */
[----:B--2---:R-:W-:-:S04]  /*27a0*/  IMAD.WIDE R22, R5, 0x4, R34 ;  /* 0x0000000405167825 */ /* 0x004fc800078e0222 */
[C---:B------:R-:W-:Y:S02]  /*27b0*/  IMAD.WIDE R20, R5.reuse, 0x4, R26 ;  /* 0x0000000405147825 */ /* 0x040fe400078e021a */
[----:B------:R-:W2:Y:S04]  /*27c0*/  LDG.E.CONSTANT R26, desc[UR10][R22.64] ;  /* 0x0000000a161a7981 */ /* 0x000ea8000c1e9900 */
[----:B------:R-:W2:Y:S01]  /*27d0*/  LDG.E.CONSTANT R27, desc[UR10][R20.64] ;  /* 0x0000000a141b7981 */ /* 0x000ea2000c1e9900 */
[----:B------:R-:W-:-:S04]  /*27e0*/  IMAD.WIDE R24, R5, 0x4, R22 ;  /* 0x0000000405187825 */ /* 0x000fc800078e0216 */
[C---:B------:R-:W-:Y:S02]  /*27f0*/  IMAD.WIDE R32, R5.reuse, 0x4, R20 ;  /* 0x0000000405207825 */ /* 0x040fe400078e0214 */
[----:B------:R-:W2:Y:S04]  /*2800*/  LDG.E.CONSTANT R20, desc[UR10][R24.64] ;  /* 0x0000000a18147981 */ /* 0x000ea8000c1e9900 */
[----:B------:R-:W2:Y:S01]  /*2810*/  LDG.E.CONSTANT R21, desc[UR10][R32.64] ;  /* 0x0000000a20157981 */ /* 0x000ea2000c1e9900 */
[----:B------:R-:W-:-:S04]  /*2820*/  IMAD.WIDE R36, R5, 0x4, R24 ;  /* 0x0000000405247825 */ /* 0x000fc800078e0218 */
[----:B0-----:R-:W-:Y:S02]  /*2830*/  IMAD.WIDE R34, R5, 0x4, R32 ;  /* 0x0000000405227825 */ /* 0x001fe400078e0220 */
[----:B------:R-:W2:Y:S04]  /*2840*/  LDG.E.CONSTANT R36, desc[UR10][R36.64] ;  /* 0x0000000a24247981 */ /* 0x000ea8000c1e9900 */
[----:B------:R-:W2:Y:S01]  /*2850*/  LDG.E.CONSTANT R35, desc[UR10][R34.64] ;  /* 0x0000000a22237981 */ /* 0x000ea2000c1e9900 */
[----:B------:R-:W-:-:S04]  /*2860*/  UIADD3 UR6, UPT, UPT, UR6, 0x4, URZ ;  /* 0x0000000406067890 */ /* 0x000fc8000fffe0ff */
[----:B------:R-:W-:Y:S01]  /*2870*/  UISETP.NE.AND UP1, UPT, UR6, URZ, UPT ;  /* 0x000000ff0600728c */ /* 0x000fe2000bf25270 */
[----:B------:R-:W-:Y:S01]  /*2880*/  IMAD R30, R5, 0x4, R30 ;  /* 0x00000004051e7824 */ /* 0x000fe200078e021e */
[----:B------:R-:W-:Y:S01]  /*2890*/  UIADD3 UR5, UPT, UPT, UR5, 0x4, URZ ;  /* 0x0000000405057890 */ /* 0x000fe2000fffe0ff */
[----:B---3--:R-:W-:-:S04]  /*28a0*/  FSETP.NAN.AND P1, PT, |R18|, |R18|, PT ;  /* 0x400000121200720b */ /* 0x008fc80003f28200 */
[----:B------:R-:W-:Y:S02]  /*28b0*/  FSETP.NAN.OR P6, PT, |R31|, |R31|, P1 ;  /* 0x4000001f1f00720b */ /* 0x000fe40000fc8600 */
[----:B----4-:R-:W-:-:S04]  /*28c0*/  FSETP.NAN.AND P0, PT, |R19|, |R19|, PT ;  /* 0x400000131300720b */ /* 0x010fc80003f08200 */
[----:B------:R-:W-:-:S03]  /*28d0*/  FSETP.NAN.OR P2, PT, |R4|, |R4|, P0 ;  /* 0x400000040400720b */ /* 0x000fc60000748600 */
[-C--:B------:R-:W-:Y:S02]  /*28e0*/  @!P1 FSETP.GT.AND P3, PT, R18, R31.reuse, PT ;  /* 0x0000001f1200920b */ /* 0x080fe40003f64000 */
[----:B--2---:R-:W-:Y:S02]  /*28f0*/  FSETP.NAN.AND P4, PT, |R26|, |R26|, PT ;  /* 0x4000001a1a00720b */ /* 0x004fe40003f88200 */
[----:B------:R-:W-:Y:S02]  /*2900*/  @!P6 FSEL R18, R18, R31, P3 ;  /* 0x0000001f1212e208 */ /* 0x000fe40001800000 */
[-C--:B------:R-:W-:Y:S02]  /*2910*/  @!P0 FSETP.GEU.AND P3, PT, R19, R4.reuse, PT ;  /* 0x000000041300820b */ /* 0x080fe40003f6e000 */
[----:B------:R-:W-:Y:S01]  /*2920*/  FSETP.NAN.AND P5, PT, |R27|, |R27|, PT ;  /* 0x4000001b1b00720b */ /* 0x000fe20003fa8200 */
[----:B------:R-:W-:Y:S01]  /*2930*/  @!P1 IMAD.MOV.U32 R31, RZ, RZ, R18 ;  /* 0x000000ffff1f9224 */ /* 0x000fe200078e0012 */
[----:B------:R-:W-:-:S02]  /*2940*/  @!P2 FSEL R19, R19, R4, !P3 ;  /* 0x000000041313a208 */ /* 0x000fc40005800000 */
[----:B------:R-:W-:-:S03]  /*2950*/  PLOP3.LUT P1, PT, PT, PT, PT, 0x80, 0x8 ;  /* 0x000000000008781c */ /* 0x000fc60003f2f070 */
[----:B------:R-:W-:Y:S01]  /*2960*/  @!P4 FSETP.NAN.AND P2, PT, |R31|, |R31|, PT ;  /* 0x4000001f1f00c20b */ /* 0x000fe20003f48200 */
[----:B------:R-:W-:-:S03]  /*2970*/  @!P0 IMAD.MOV.U32 R4, RZ, RZ, R19 ;  /* 0x000000ffff048224 */ /* 0x000fc600078e0013 */
[----:B------:R-:W-:Y:S02]  /*2980*/  @!P4 PLOP3.LUT P1, PT, P2, PT, PT, 0x80, 0x8 ;  /* 0x000000000008c81c */ /* 0x000fe4000172f070 */
[----:B------:R-:W-:Y:S02]  /*2990*/  @!P5 FSETP.NAN.AND P2, PT, |R4|, |R4|, PT ;  /* 0x400000040400d20b */ /* 0x000fe40003f48200 */
[----:B------:R-:W-:Y:S02]  /*29a0*/  PLOP3.LUT P0, PT, PT, PT, PT, 0x80, 0x8 ;  /* 0x000000000008781c */ /* 0x000fe40003f0f070 */
[----:B------:R-:W-:Y:S02]  /*29b0*/  @!P5 PLOP3.LUT P0, PT, P2, PT, PT, 0x80, 0x8 ;  /* 0x000000000008d81c */ /* 0x000fe4000170f070 */
[----:B------:R-:W-:Y:S02]  /*29c0*/  @!P4 FSETP.GT.AND P6, PT, R26, R31, PT ;  /* 0x0000001f1a00c20b */ /* 0x000fe40003fc4000 */
[----:B------:R-:W-:-:S03]  /*29d0*/  FSETP.NAN.AND P3, PT, |R20|, |R20|, PT ;  /* 0x400000141400720b */ /* 0x000fc60003f68200 */
[----:B------:R-:W-:Y:S02]  /*29e0*/  @!P1 FSEL R26, R26, R31, P6 ;  /* 0x0000001f1a1a9208 */ /* 0x000fe40003000000 */
[-C--:B------:R-:W-:Y:S02]  /*29f0*/  @!P5 FSETP.GEU.AND P1, PT, R27, R4.reuse, PT ;  /* 0x000000041b00d20b */ /* 0x080fe40003f2e000 */
[----:B------:R-:W-:Y:S01]  /*2a00*/  FSETP.NAN.AND P2, PT, |R21|, |R21|, PT ;  /* 0x400000151500720b */ /* 0x000fe20003f48200 */
[----:B------:R-:W-:Y:S01]  /*2a10*/  @!P4 IMAD.MOV.U32 R31, RZ, RZ, R26 ;  /* 0x000000ffff1fc224 */ /* 0x000fe200078e001a */
[----:B------:R-:W-:-:S04]  /*2a20*/  @!P0 FSEL R27, R27, R4, !P1 ;  /* 0x000000041b1b8208 */ /* 0x000fc80004800000 */
[----:B------:R-:W-:Y:S01]  /*2a30*/  @!P3 FSETP.NAN.AND P0, PT, |R31|, |R31|, PT ;  /* 0x4000001f1f00b20b */ /* 0x000fe20003f08200 */
[----:B------:R-:W-:Y:S01]  /*2a40*/  @!P5 IMAD.MOV.U32 R4, RZ, RZ, R27 ;  /* 0x000000ffff04d224 */ /* 0x000fe200078e001b */
[----:B------:R-:W-:Y:S02]  /*2a50*/  PLOP3.LUT P1, PT, PT, PT, PT, 0x80, 0x8 ;  /* 0x000000000008781c */ /* 0x000fe40003f2f070 */
[----:B------:R-:W-:-:S03]  /*2a60*/  @!P3 PLOP3.LUT P1, PT, P0, PT, PT, 0x80, 0x8 ;  /* 0x000000000008b81c */ /* 0x000fc6000072f070 */
[----:B------:R-:W-:Y:S02]  /*2a70*/  @!P2 FSETP.NAN.AND P4, PT, |R4|, |R4|, PT ;  /* 0x400000040400a20b */ /* 0x000fe40003f88200 */
[----:B------:R-:W-:Y:S02]  /*2a80*/  PLOP3.LUT P0, PT, PT, PT, PT, 0x80, 0x8 ;  /* 0x000000000008781c */ /* 0x000fe40003f0f070 */
[----:B------:R-:W-:Y:S02]  /*2a90*/  @!P2 PLOP3.LUT P0, PT, P4, PT, PT, 0x80, 0x8 ;  /* 0x000000000008a81c */ /* 0x000fe4000270f070 */
[-C--:B------:R-:W-:Y:S02]  /*2aa0*/  @!P3 FSETP.GT.AND P6, PT, R20, R31.reuse, PT ;  /* 0x0000001f1400b20b */ /* 0x080fe40003fc4000 */
[----:B------:R-:W-:Y:S02]  /*2ab0*/  FSETP.NAN.AND P5, PT, |R36|, |R36|, PT ;  /* 0x400000242400720b */ /* 0x000fe40003fa8200 */
[----:B------:R-:W-:-:S02]  /*2ac0*/  @!P1 FSEL R20, R20, R31, P6 ;  /* 0x0000001f14149208 */ /* 0x000fc40003000000 */
[----:B------:R-:W-:Y:S02]  /*2ad0*/  @!P2 FSETP.GEU.AND P1, PT, R21, R4, PT ;  /* 0x000000041500a20b */ /* 0x000fe40003f2e000 */
[----:B------:R-:W-:-:S03]  /*2ae0*/  FSETP.NAN.AND P4, PT, |R35|, |R35|, PT ;  /* 0x400000232300720b */ /* 0x000fc60003f88200 */
[----:B------:R-:W-:Y:S01]  /*2af0*/  @!P0 FSEL R21, R21, R4, !P1 ;  /* 0x0000000415158208 */ /* 0x000fe20004800000 */
[----:B------:R-:W-:-:S04]  /*2b00*/  @!P3 IMAD.MOV.U32 R31, RZ, RZ, R20 ;  /* 0x000000ffff1fb224 */ /* 0x000fc800078e0014 */
[----:B------:R-:W-:Y:S01]  /*2b10*/  @!P2 IMAD.MOV.U32 R4, RZ, RZ, R21 ;  /* 0x000000ffff04a224 */ /* 0x000fe200078e0015 */
[----:B------:R-:W-:Y:S02]  /*2b20*/  @!P5 FSETP.NAN.AND P1, PT, |R31|, |R31|, PT ;  /* 0x4000001f1f00d20b */ /* 0x000fe40003f28200 */
[----:B------:R-:W-:Y:S02]  /*2b30*/  PLOP3.LUT P0, PT, PT, PT, PT, 0x80, 0x8 ;  /* 0x000000000008781c */ /* 0x000fe40003f0f070 */
[----:B------:R-:W-:Y:S02]  /*2b40*/  @!P4 FSETP.NAN.AND P2, PT, |R4|, |R4|, PT ;  /* 0x400000040400c20b */ /* 0x000fe40003f48200 */
[----:B------:R-:W-:Y:S02]  /*2b50*/  @!P5 PLOP3.LUT P0, PT, P1, PT, PT, 0x80, 0x8 ;  /* 0x000000000008d81c */ /* 0x000fe40000f0f070 */
[----:B------:R-:W-:Y:S02]  /*2b60*/  PLOP3.LUT P1, PT, PT, PT, PT, 0x80, 0x8 ;  /* 0x000000000008781c */ /* 0x000fe40003f2f070 */
[----:B------:R-:W-:-:S02]  /*2b70*/  @!P4 PLOP3.LUT P1, PT, P2, PT, PT, 0x80, 0x8 ;  /* 0x000000000008c81c */ /* 0x000fc4000172f070 */
[----:B------:R-:W-:Y:S02]  /*2b80*/  @!P5 FSETP.GT.AND P2, PT, R36, R31, PT ;  /* 0x0000001f2400d20b */ /* 0x000fe40003f44000 */
[----:B------:R-:W-:-:S05]  /*2b90*/  @!P4 FSETP.GEU.AND P3, PT, R35, R4, PT ;  /* 0x000000042300c20b */ /* 0x000fca0003f6e000 */
[----:B------:R-:W-:-:S04]  /*2ba0*/  @!P0 FSEL R36, R36, R31, P2 ;  /* 0x0000001f24248208 */ /* 0x000fc80001000000 */
[----:B------:R-:W-:Y:S01]  /*2bb0*/  @!P1 FSEL R35, R35, R4, !P3 ;  /* 0x0000000423239208 */ /* 0x000fe20005800000 */
[----:B------:R-:W-:-:S04]  /*2bc0*/  @!P5 IMAD.MOV.U32 R31, RZ, RZ, R36 ;  /* 0x000000ffff1fd224 */ /* 0x000fc800078e0024 */
[----:B------:R-:W-:Y:S01]  /*2bd0*/  @!P4 IMAD.MOV.U32 R4, RZ, RZ, R35 ;  /* 0x000000ffff04c224 */ /* 0x000fe200078e0023 */
[----:B------:R-:W-:Y:S06]  /*2be0*/  BRA.U UP1, `(.L_x_30) ;  /* 0xfffffff901d07547 */ /* 0x000fec000b83ffff */
.L_x_29:
[----:B------:R-:W-:Y:S01]  /*2bf0*/  IMAD.MOV.U32 R32, RZ, RZ, R4 ;  /* 0x000000ffff207224 */ /* 0x000fe200078e0004 */
[----:B------:R-:W-:Y:S06]  /*2c00*/  BRA.U !UP0, `(.L_x_28) ;  /* 0x0000000508087547 */ /* 0x000fec000b800000 */
        /* <DEDUP_REMOVED lines=9> */
[----:B------:R-:W1:Y:S08]  /*2ca0*/  LDC.64 R18, c[0x0][0x380] ;  /* 0x0000e000ff127b82 */ /* 0x000e700000000a00 */
[----:B------:R-:W2:Y:S01]  /*2cb0*/  LDC.64 R4, c[0x0][0x388] ;  /* 0x0000e200ff047b82 */ /* 0x000ea20000000a00 */
[----:B0-----:R-:W-:-:S04]  /*2cc0*/  IMAD R20, R23, UR5, R23 ;  /* 0x0000000517147c24 */ /* 0x001fc8000f8e0217 */
[----:B------:R-:W-:-:S04]  /*2cd0*/  IMAD.IADD R21, R3, 0x1, R20 ;  /* 0x0000000103157824 */ /* 0x000fc800078e0214 */
[----:B-1----:R-:W-:-:S05]  /*2ce0*/  IMAD.WIDE R18, R21, 0x4, R18 ;  /* 0x0000000415127825 */ /* 0x002fca00078e0212 */
[----:B------:R-:W3:Y:S01]  /*2cf0*/  LDG.E.CONSTANT R24, desc[UR10][R18.64] ;  /* 0x0000000a12187981 */ /* 0x000ee2000c1e9900 */
[----:B--2---:R-:W-:-:S05]  /*2d00*/  IMAD.WIDE R4, R21, 0x4, R4 ;  /* 0x0000000415047825 */ /* 0x004fca00078e0204 */
[----:B------:R-:W2:Y:S01]  /*2d10*/  LDG.E.CONSTANT R25, desc[UR10][R4.64] ;  /* 0x0000000a04197981 */ /* 0x000ea2000c1e9900 */
[----:B------:R-:W-:-:S04]  /*2d20*/  IMAD.WIDE R20, R23, 0x4, R18 ;  /* 0x0000000417147825 */ /* 0x000fc800078e0212 */
[----:B------:R-:W-:Y:S02]  /*2d30*/  IMAD.WIDE R22, R23, 0x4, R4 ;  /* 0x0000000417167825 */ /* 0x000fe400078e0204 */
[----:B------:R-:W4:Y:S04]  /*2d40*/  LDG.E.CONSTANT R20, desc[UR10][R20.64] ;  /* 0x0000000a14147981 */ /* 0x000f28000c1e9900 */
[----:B------:R-:W4:Y:S01]  /*2d50*/  LDG.E.CONSTANT R23, desc[UR10][R22.64] ;  /* 0x0000000a16177981 */ /* 0x000f22000c1e9900 */
[----:B------:R-:W-:Y:S01]  /*2d60*/  UIADD3 UR5, UPT, UPT, UR5, 0x2, URZ ;  /* 0x0000000205057890 */ /* 0x000fe2000fffe0ff */
[----:B---3--:R-:W-:-:S04]  /*2d70*/  FSETP.NAN.AND P1, PT, |R24|, |R24|, PT ;  /* 0x400000181800720b */ /* 0x008fc80003f28200 */
[----:B------:R-:W-:Y:S02]  /*2d80*/  FSETP.NAN.OR P6, PT, |R31|, |R31|, P1 ;  /* 0x4000001f1f00720b */ /* 0x000fe40000fc8600 */
[----:B--2---:R-:W-:-:S04]  /*2d90*/  FSETP.NAN.AND P0, PT, |R25|, |R25|, PT ;  /* 0x400000191900720b */ /* 0x004fc80003f08200 */
[----:B------:R-:W-:-:S03]  /*2da0*/  FSETP.NAN.OR P5, PT, |R32|, |R32|, P0 ;  /* 0x400000202000720b */ /* 0x000fc600007a8600 */
[-C--:B------:R-:W-:Y:S02]  /*2db0*/  @!P1 FSETP.GT.AND P4, PT, R24, R31.reuse, PT ;  /* 0x0000001f1800920b */ /* 0x080fe40003f84000 */
[----:B----4-:R-:W-:Y:S02]  /*2dc0*/  FSETP.NAN.AND P3, PT, |R20|, |R20|, PT ;  /* 0x400000141400720b */ /* 0x010fe40003f68200 */
[----:B------:R-:W-:Y:S02]  /*2dd0*/  @!P6 FSEL R24, R24, R31, P4 ;  /* 0x0000001f1818e208 */ /* 0x000fe40002000000 */
[----:B------:R-:W-:Y:S02]  /*2de0*/  FSETP.NAN.AND P4, PT, |R23|, |R23|, PT ;  /* 0x400000171700720b */ /* 0x000fe40003f88200 */
[----:B------:R-:W-:Y:S01]  /*2df0*/  @!P0 FSETP.GEU.AND P6, PT, R25, R32, PT ;  /* 0x000000201900820b */ /* 0x000fe20003fce000 */
[----:B------:R-:W-:Y:S01]  /*2e00*/  @!P1 IMAD.MOV.U32 R31, RZ, RZ, R24 ;  /* 0x000000ffff1f9224 */ /* 0x000fe200078e0018 */
[----:B------:R-:W-:-:S02]  /*2e10*/  PLOP3.LUT P1, PT, PT, PT, PT, 0x80, 0x8 ;  /* 0x000000000008781c */ /* 0x000fc40003f2f070 */
[----:B------:R-:W-:-:S03]  /*2e20*/  @!P5 FSEL R25, R25, R32, !P6 ;  /* 0x000000201919d208 */ /* 0x000fc60007000000 */
[-C--:B------:R-:W-:Y:S02]  /*2e30*/  @!P3 FSETP.NAN.AND P5, PT, |R31|, |R31|.reuse, PT ;  /* 0x4000001f1f00b20b */ /* 0x080fe40003fa8200 */
[----:B------:R-:W-:Y:S01]  /*2e40*/  @!P0 IMAD.MOV.U32 R32, RZ, RZ, R25 ;  /* 0x000000ffff208224 */ /* 0x000fe200078e0019 */
[----:B------:R-:W-:Y:S02]  /*2e50*/  PLOP3.LUT P0, PT, PT, PT, PT, 0x80, 0x8 ;  /* 0x000000000008781c */ /* 0x000fe40003f0f070 */
[----:B------:R-:W-:Y:S02]  /*2e60*/  @!P3 PLOP3.LUT P0, PT, P5, PT, PT, 0x80, 0x8 ;  /* 0x000000000008b81c */ /* 0x000fe40002f0f070 */
[----:B------:R-:W-:Y:S02]  /*2e70*/  @!P4 FSETP.NAN.AND P6, PT, |R32|, |R32|, PT ;  /* 0x400000202000c20b */ /* 0x000fe40003fc8200 */
[----:B------:R-:W-:Y:S02]  /*2e80*/  @!P3 FSETP.GT.AND P5, PT, R20, R31, PT ;  /* 0x0000001f1400b20b */ /* 0x000fe40003fa4000 */
[----:B------:R-:W-:-:S02]  /*2e90*/  @!P4 PLOP3.LUT P1, PT, P6, PT, PT, 0x80, 0x8 ;  /* 0x000000000008c81c */ /* 0x000fc4000372f070 */
[----:B------:R-:W-:-:S05]  /*2ea0*/  @!P4 FSETP.GEU.AND P6, PT, R23, R32, PT ;  /* 0x000000201700c20b */ /* 0x000fca0003fce000 */
[----:B------:R-:W-:-:S05]  /*2eb0*/  @!P0 FSEL R20, R20, R31, P5 ;  /* 0x0000001f14148208 */ /* 0x000fca0002800000 */
[----:B------:R-:W-:Y:S01]  /*2ec0*/  @!P3 IMAD.MOV.U32 R31, RZ, RZ, R20 ;  /* 0x000000ffff1fb224 */ /* 0x000fe200078e0014 */
[----:B------:R-:W-:-:S05]  /*2ed0*/  @!P1 FSEL R23, R23, R32, !P6 ;  /* 0x0000002017179208 */ /* 0x000fca0007000000 */
[----:B------:R-:W-:-:S07]  /*2ee0*/  @!P4 IMAD.MOV.U32 R32, RZ, RZ, R23 ;  /* 0x000000ffff20c224 */ /* 0x000fce00078e0017 */
.L_x_31:
[----:B------:R-:W-:Y:S05]  /*2ef0*/  @P2 BRA `(.L_x_28) ;  /* 0x00000000004c2947 */ /* 0x000fea0003800000 */
[----:B------:R-:W0:Y:S01]  /*2f00*/  LDCU UR6, c[0x0][0x398] ;  /* 0x00007300ff0677ac */ /* 0x000e220008000800 */
[----:B------:R-:W1:Y:S08]  /*2f10*/  LDC.64 R18, c[0x0][0x380] ;  /* 0x0000e000ff127b82 */ /* 0x000e700000000a00 */
[----:B------:R-:W2:Y:S01]  /*2f20*/  LDC.64 R4, c[0x0][0x388] ;  /* 0x0000e200ff047b82 */ /* 0x000ea20000000a00 */
[----:B0-----:R-:W-:-:S06]  /*2f30*/  UIMAD UR5, UR5, UR6, UR6 ;  /* 0x00000006050572a4 */ /* 0x001fcc000f8e0206 */
[----:B------:R-:W-:-:S04]  /*2f40*/  VIADD R21, R3, UR5 ;  /* 0x0000000503157c36 */ /* 0x000fc80008000000 */
[----:B-1----:R-:W-:-:S04]  /*2f50*/  IMAD.WIDE R18, R21, 0x4, R18 ;  /* 0x0000000415127825 */ /* 0x002fc800078e0212 */
[----:B--2---:R-:W-:Y:S01]  /*2f60*/  IMAD.WIDE R4, R21, 0x4, R4 ;  /* 0x0000000415047825 */ /* 0x004fe200078e0204 */
[----:B------:R-:W2:Y:S04]  /*2f70*/  LDG.E.CONSTANT R20, desc[UR10][R18.64] ;  /* 0x0000000a12147981 */ /* 0x000ea8000c1e9900 */
[----:B------:R-:W3:Y:S01]  /*2f80*/  LDG.E.CONSTANT R21, desc[UR10][R4.64] ;  /* 0x0000000a04157981 */ /* 0x000ee2000c1e9900 */
[----:B--2---:R-:W-:Y:S02]  /*2f90*/  FSETP.NAN.AND P1, PT, |R20|, |R20|, PT ;  /* 0x400000141400720b */ /* 0x004fe40003f28200 */
[----:B---3--:R-:W-:Y:S02]  /*2fa0*/  FSETP.NAN.AND P2, PT, |R21|, |R21|, PT ;  /* 0x400000151500720b */ /* 0x008fe40003f48200 */
[----:B------:R-:W-:-:S02]  /*2fb0*/  FSETP.NAN.OR P4, PT, |R31|, |R31|, P1 ;  /* 0x4000001f1f00720b */ /* 0x000fc40000f88600 */
[----:B------:R-:W-:-:S07]  /*2fc0*/  FSETP.NAN.OR P5, PT, |R32|, |R32|, P2 ;  /* 0x400000202000720b */ /* 0x000fce00017a8600 */
[CC--:B------:R-:W-:Y:S02]  /*2fd0*/  @!P1 FSETP.GT.AND P0, PT, R20.reuse, R31.reuse, PT ;  /* 0x0000001f1400920b */ /* 0x0c0fe40003f04000 */
[CC--:B------:R-:W-:Y:S02]  /*2fe0*/  @!P2 FSETP.GEU.AND P3, PT, R21.reuse, R32.reuse, PT ;  /* 0x000000201500a20b */ /* 0x0c0fe40003f6e000 */
[----:B------:R-:W-:Y:S02]  /*2ff0*/  @!P4 FSEL R20, R20, R31, P0 ;  /* 0x0000001f1414c208 */ /* 0x000fe40000000000 */
[----:B------:R-:W-:-:S03]  /*3000*/  @!P5 FSEL R21, R21, R32, !P3 ;  /* 0x000000201515d208 */ /* 0x000fc60005800000 */
[----:B------:R-:W-:Y:S02]  /*3010*/  @!P1 IMAD.MOV.U32 R31, RZ, RZ, R20 ;  /* 0x000000ffff1f9224 */ /* 0x000fe400078e0014 */
[----:B------:R-:W-:-:S07]  /*3020*/  @!P2 IMAD.MOV.U32 R32, RZ, RZ, R21 ;  /* 0x000000ffff20a224 */ /* 0x000fce00078e0015 */
.L_x_28:
        /* <DEDUP_REMOVED lines=10> */
[----:B------:R-:W-:Y:S02]  /*30d0*/  SHF.R.S32.HI R30, RZ, 0x1f, R4 ;  /* 0x0000001fff1e7819 */ /* 0x000fe40000011404 */
[----:B------:R-:W-:-:S04]  /*30e0*/  IADD3 R25, P1, PT, R3, R4, RZ ;  /* 0x0000000403197210 */ /* 0x000fc80007f3e0ff */
[----:B------:R-:W-:Y:S02]  /*30f0*/  LEA.HI.X.SX32 R30, R3, R30, 0x1, P1 ;  /* 0x0000001e031e7211 */ /* 0x000fe400008f0eff */
[----:B------:R-:W-:Y:S01]  /*3100*/  IADD3 R19, P1, PT, R25, UR8, RZ ;  /* 0x0000000819137c10 */ /* 0x000fe2000ff3e0ff */
[----:B---3--:R-:W-:-:S03]  /*3110*/  IMAD.WIDE R4, R5, 0x4, R20 ;  /* 0x0000000405047825 */ /* 0x008fc600078e0214 */
[----:B------:R-:W-:Y:S02]  /*3120*/  LEA.HI.X.SX32 R26, R27, R30, 0x1, P1 ;  /* 0x0000001e1b1a7211 */ /* 0x000fe400008f0eff */
[----:B--2---:R-:W-:Y:S01]  /*3130*/  LEA R18, P1, R19, R22, 0x2 ;  /* 0x0000001613127211 */ /* 0x004fe200078210ff */
[----:B------:R-:W-:-:S03]  /*3140*/  @!P0 IMAD.MOV.U32 R27, RZ, RZ, 0x7fffffff ;  /* 0x7fffffffff1b8424 */ /* 0x000fc600078e00ff */
[----:B------:R-:W-:Y:S02]  /*3150*/  LEA.HI.X R19, R19, R23, R26, 0x2, P1 ;  /* 0x0000001713137211 */ /* 0x000fe400008f141a */
        /* <DEDUP_REMOVED lines=8> */
[----:B------:R-:W2:Y:S01]  /*31e0*/  @P0 LDG.E.CONSTANT R34, desc[UR10][R34.64] ;  /* 0x0000000a22220981 */ /* 0x000ea2000c1e9900 */
[----:B------:R-:W-:Y:S01]  /*31f0*/  F2F.F64.F32 R4, R31 ;  /* 0x0000001f00047310 */ /* 0x000fe20000201800 */
[----:B------:R-:W-:Y:S01]  /*3200*/  DSETP.NAN.AND P2, PT, R8, R8, PT ;  /* 0x000000080800722a */ /* 0x000fe20003f48000 */
[----:B------:R-:W-:Y:S01]  /*3210*/  IMAD R24, R24, UR4, RZ ;  /* 0x0000000418187c24 */ /* 0x000fe2000f8e02ff */
[----:B------:R-:W-:-:S05]  /*3220*/  DSETP.NAN.AND P3, PT, R16, R16, PT ;  /* 0x000000101000722a */ /* 0x000fca0003f68000 */
[----:B-1----:R-:W0:Y:S08]  /*3230*/  F2F.F64.F32 R18, UR5 ;  /* 0x0000000500127d10 */ /* 0x002e300008201800 */
[----:B------:R-:W1:Y:S01]  /*3240*/  F2F.F64.F32 R26, R32 ;  /* 0x00000020001a7310 */ /* 0x000e620000201800 */
[CC--:B0-----:R-:W-:Y:S02]  /*3250*/  DFMA R4, -R10.reuse, R18.reuse, R4 ;  /* 0x000000120a04722b */ /* 0x0c1fe40000000104 */
[----:B-1----:R-:W-:Y:S01]  /*3260*/  DFMA R18, R10, R18, R26 ;  /* 0x000000120a12722b */ /* 0x002fe2000000001a */
[----:B------:R-:W-:-:S07]  /*3270*/  VIADD R26, R0, 0xffffffff ;  /* 0xffffffff001a7836 */ /* 0x000fce0000000000 */
[----:B------:R-:W-:Y:S02]  /*3280*/  FSEL R33, R8, R4, !P2 ;  /* 0x0000000408217208 */ /* 0x000fe40005000000 */
[----:B------:R-:W-:Y:S02]  /*3290*/  FSEL R9, R9, R5, !P2 ;  /* 0x0000000509097208 */ /* 0x000fe40005000000 */
[----:B------:R-:W-:Y:S02]  /*32a0*/  ISETP.NE.AND P1, PT, R26, UR4, PT ;  /* 0x000000041a007c0c */ /* 0x000fe4000bf25270 */
[----:B------:R-:W-:Y:S02]  /*32b0*/  FSEL R31, R16, R18, !P3 ;  /* 0x00000012101f7208 */ /* 0x000fe40005800000 */
[----:B------:R-:W-:Y:S02]  /*32c0*/  FSEL R8, R4, R33, !P1 ;  /* 0x0000002104087208 */ /* 0x000fe40004800000 */
[----:B------:R-:W-:-:S02]  /*32d0*/  FSEL R9, R5, R9, !P1 ;  /* 0x0000000905097208 */ /* 0x000fc40004800000 */
[----:B------:R-:W-:Y:S02]  /*32e0*/  FSEL R17, R17, R19, !P3 ;  /* 0x0000001311117208 */ /* 0x000fe40005800000 */
[----:B------:R-:W-:Y:S02]  /*32f0*/  FSEL R16, R18, R31, !P1 ;  /* 0x0000001f12107208 */ /* 0x000fe40004800000 */
[----:B------:R-:W-:Y:S01]  /*3300*/  FSEL R17, R19, R17, !P1 ;  /* 0x0000001113117208 */ /* 0x000fe20004800000 */
[----:B------:R-:W-:-:S06]  /*3310*/  @P0 DSETP.GT.AND P1, PT, R4, R8, PT ;  /* 0x000000080400022a */ /* 0x000fcc0003f24000 */
[----:B------:R-:W-:Y:S01]  /*3320*/  @P0 FSEL R31, R4, R8, P1 ;  /* 0x00000008041f0208 */ /* 0x000fe20000800000 */
[----:B--2---:R-:W0:Y:S02]  /*3330*/  @P0 F2F.F64.F32 R26, R34 ;  /* 0x00000022001a0310 */ /* 0x004e240000201800 */
[--C-:B0-----:R-:W-:Y:S02]  /*3340*/  @P0 DSETP.GEU.AND P3, PT, R8, R26.reuse, PT ;  /* 0x0000001a0800022a */ /* 0x101fe40003f6e000 */
[----:B------:R-:W-:Y:S01]  /*3350*/  @P0 DSETP.GT.AND P2, PT, R16, R26, PT ;  /* 0x0000001a1000022a */ /* 0x000fe20003f44000 */
[----:B------:R-:W-:Y:S01]  /*3360*/  @P0 FSEL R27, R5, R9, P1 ;  /* 0x00000009051b0208 */ /* 0x000fe20000800000 */
[----:B------:R-:W-:Y:S02]  /*3370*/  @P0 DSETP.GEU.AND P1, PT, R18, R16, PT ;  /* 0x000000101200022a */ /* 0x000fe40003f2e000 */
[----:B------:R-:W-:Y:S02]  /*3380*/  @P0 FSEL R31, R31, R4, !P3 ;  /* 0x000000041f1f0208 */ /* 0x000fe40005800000 */
[----:B------:R-:W-:-:S02]  /*3390*/  @P0 FSEL R32, R27, R5, !P3 ;  /* 0x000000051b200208 */ /* 0x000fc40005800000 */
[----:B-----5:R-:W0:Y:S01]  /*33a0*/  F2F.F64.F32 R26, R15 ;  /* 0x0000000f001a7310 */ /* 0x020e220000201800 */
[----:B------:R-:W-:Y:S01]  /*33b0*/  @P0 IMAD.MOV.U32 R4, RZ, RZ, R31 ;  /* 0x000000ffff040224 */ /* 0x000fe200078e001f */
[----:B------:R-:W-:Y:S01]  /*33c0*/  @P0 FSEL R31, R18, R16, !P1 ;  /* 0x00000010121f0208 */ /* 0x000fe20004800000 */
[----:B------:R-:W-:Y:S01]  /*33d0*/  @P0 IMAD.MOV.U32 R5, RZ, RZ, R32 ;  /* 0x000000ffff050224 */ /* 0x000fe200078e0020 */
[----:B------:R-:W-:Y:S02]  /*33e0*/  @P0 FSEL R33, R19, R17, !P1 ;  /* 0x0000001113210208 */ /* 0x000fe40004800000 */
[----:B------:R-:W-:Y:S02]  /*33f0*/  @P0 FSEL R32, R31, R18, P2 ;  /* 0x000000121f200208 */ /* 0x000fe40001000000 */
[----:B------:R-:W-:Y:S01]  /*3400*/  @P0 FSEL R33, R33, R19, P2 ;  /* 0x0000001321210208 */ /* 0x000fe20001000000 */
[----:B------:R-:W1:Y:S02]  /*3410*/  F2F.F32.F64 R31, R4 ;  /* 0x00000004001f7310 */ /* 0x000e640000301000 */
[----:B------:R-:W-:-:S02]  /*3420*/  @P0 IMAD.MOV.U32 R18, RZ, RZ, R32 ;  /* 0x000000ffff120224 */ /* 0x000fc400078e0020 */
[----:B------:R-:W-:Y:S01]  /*3430*/  @P0 IMAD.MOV.U32 R19, RZ, RZ, R33 ;  /* 0x000000ffff130224 */ /* 0x000fe200078e0021 */
[----:B------:R-:W-:Y:S01]  /*3440*/  IADD3 R25, P0, PT, R25, R24, RZ ;  /* 0x0000001819197210 */ /* 0x000fe20007f1e0ff */
[--C-:B0-----:R-:W-:Y:S02]  /*3450*/  DSETP.GT.AND P1, PT, R8, R26.reuse, PT ;  /* 0x0000001a0800722a */ /* 0x101fe40003f24000 */
[----:B------:R-:W-:Y:S01]  /*3460*/  DSETP.GEU.AND P2, PT, R16, R26, PT ;  /* 0x0000001a1000722a */ /* 0x000fe20003f4e000 */
[----:B------:R-:W0:Y:S01]  /*3470*/  F2F.F32.F64 R8, R18 ;  /* 0x0000001200087310 */ /* 0x000e220000301000 */
[----:B------:R-:W-:Y:S01]  /*3480*/  LEA.HI.X.SX32 R30, R24, R30, 0x1, P0 ;  /* 0x0000001e181e7211 */ /* 0x000fe200000f0eff */
[----:B------:R-:W-:Y:S01]  /*3490*/  IMAD.IADD R9, R3, 0x1, R24 ;  /* 0x0000000103097824 */ /* 0x000fe200078e0218 */
[----:B------:R-:W-:Y:S01]  /*34a0*/  SEL R12, R12, 0xffffffff, !P1 ;  /* 0xffffffff0c0c7807 */ /* 0x000fe20004800000 */
[----:B------:R-:W-:Y:S02]  /*34b0*/  IMAD.MOV.U32 R16, RZ, RZ, R18 ;  /* 0x000000ffff107224 */ /* 0x000fe400078e0012 */
[----:B------:R-:W-:Y:S01]  /*34c0*/  IMAD.WIDE R20, R9, 0x4, R20 ;  /* 0x0000000409147825 */ /* 0x000fe200078e0214 */
[----:B------:R-:W-:-:S02]  /*34d0*/  SEL R12, R12, 0x1, P2 ;  /* 0x000000010c0c7807 */ /* 0x000fc40001000000 */
[----:B------:R-:W-:Y:S01]  /*34e0*/  LEA R22, P2, R25, R22, 0x2 ;  /* 0x0000001619167211 */ /* 0x000fe200078410ff */
[----:B------:R-:W-:Y:S01]  /*34f0*/  IMAD.MOV.U32 R9, RZ, RZ, R5 ;  /* 0x000000ffff097224 */ /* 0x000fe200078e0005 */
[C---:B------:R-:W-:Y:S01]  /*3500*/  ISETP.NE.AND P0, PT, R12.reuse, 0x1, PT ;  /* 0x000000010c00780c */ /* 0x040fe20003f05270 */
[----:B------:R-:W-:Y:S01]  /*3510*/  IMAD.MOV.U32 R17, RZ, RZ, R19 ;  /* 0x000000ffff117224 */ /* 0x000fe200078e0013 */
[----:B------:R-:W-:Y:S02]  /*3520*/  ISETP.NE.AND P1, PT, R12, -0x1, PT ;  /* 0xffffffff0c00780c */ /* 0x000fe40003f25270 */
[----:B-1----:R-:W-:Y:S02]  /*3530*/  FSEL R31, R31, +QNAN , !P0 ;  /* 0x7fffffff1f1f7808 */ /* 0x002fe40004000000 */
[----:B------:R-:W-:Y:S02]  /*3540*/  LEA.HI.X R23, R25, R23, R30, 0x2, P2 ;  /* 0x0000001719177211 */ /* 0x000fe400010f141e */
[----:B0-----:R-:W-:Y:S01]  /*3550*/  FSEL R15, R8, +QNAN , !P1 ;  /* 0x7fffffff080f7808 */ /* 0x001fe20004800000 */
[----:B------:R1:W-:Y:S01]  /*3560*/  STG.E desc[UR10][R20.64], R31 ;  /* 0x0000001f14007986 */ /* 0x0003e2000c10190a */
[----:B------:R-:W-:-:S03]  /*3570*/  IMAD.MOV.U32 R8, RZ, RZ, R4 ;  /* 0x000000ffff087224 */ /* 0x000fc600078e0004 */
[----:B------:R1:W-:Y:S04]  /*3580*/  STG.E desc[UR10][R22.64], R15 ;  /* 0x0000000f16007986 */ /* 0x0003e8000c10190a */
.L_x_27:
[----:B------:R-:W-:Y:S05]  /*3590*/  BSYNC.RECONVERGENT B0 ;  /* 0x0000000000007941 */ /* 0x000fea0003800200 */
.L_x_26:
[----:B------:R-:W2:Y:S01]  /*35a0*/  LDCU UR6, c[0x0][0x39c] ;  /* 0x00007380ff0677ac */ /* 0x000ea20008000800 */
[----:B------:R-:W-:-:S04]  /*35b0*/  UIADD3 UR5, UPT, UPT, UR4, 0x1, URZ ;  /* 0x0000000104057890 */ /* 0x000fc8000fffe0ff */
[----:B--2---:R-:W-:-:S06]  /*35c0*/  UISETP.NE.AND UP0, UPT, UR5, UR6, UPT ;  /* 0x000000060500728c */ /* 0x004fcc000bf05270 */
[----:B------:R-:W-:-:S13]  /*35d0*/  PLOP3.LUT P0, PT, PT, PT, UP0, 0x80, 0x8 ;  /* 0x000000000008781c */ /* 0x000fda0003f0f008 */
[----:B------:R-:W-:Y:S05]  /*35e0*/  @!P0 EXIT ;  /* 0x000000000000894d */ /* 0x000fea0003800000 */
[----:B------:R-:W-:Y:S01]  /*35f0*/  VIADD R7, R7, 0x1 ;  /* 0x0000000107077836 */ /* 0x000fe20000000000 */
[----:B------:R-:W-:Y:S01]  /*3600*/  UMOV UR4, UR5 ;  /* 0x0000000500047c82 */ /* 0x000fe20008000000 */
[----:B------:R-:W-:Y:S05]  /*3610*/  BRA `(.L_x_32) ;  /* 0xffffffe8002c7947 */ /* 0x000fea000383ffff */
        .weak           $__internal_0_$__cuda_sm20_div_rn_f64_full
        .type           $__internal_0_$__cuda_sm20_div_rn_f64_full,@function
        .size           $__internal_0_$__cuda_sm20_div_rn_f64_full,(.L_x_85 - $__internal_0_$__cuda_sm20_div_rn_f64_full)
$__internal_0_$__cuda_sm20_div_rn_f64_full:
[C---:B------:R-:W-:Y:S01]  /*3620*/  FSETP.GEU.AND P0, PT, |R21|.reuse, 1.469367938527859385e-39, PT ;  /* 0x001000001500780b */ /* 0x040fe20003f0e200 */
[----:B------:R-:W-:Y:S01]  /*3630*/  IMAD.MOV.U32 R32, RZ, RZ, 0x1 ;  /* 0x00000001ff207424 */ /* 0x000fe200078e00ff */
[----:B------:R-:W-:Y:S01]  /*3640*/  LOP3.LUT R18, R21, 0x800fffff, RZ, 0xc0, !PT ;  /* 0x800fffff15127812 */ /* 0x000fe200078ec0ff */
[----:B------:R-:W-:Y:S01]  /*3650*/  IMAD.MOV.U32 R27, RZ, RZ, 0x1ca00000 ;  /* 0x1ca00000ff1b7424 */ /* 0x000fe200078e00ff */
[C---:B------:R-:W-:Y:S01]  /*3660*/  FSETP.GEU.AND P3, PT, |R23|.reuse, 1.469367938527859385e-39, PT ;  /* 0x001000001700780b */ /* 0x040fe20003f6e200 */
[----:B------:R-:W-:Y:S01]  /*3670*/  IMAD.MOV.U32 R25, RZ, RZ, 0x1ca00000 ;  /* 0x1ca00000ff197424 */ /* 0x000fe200078e00ff */
[----:B------:R-:W-:Y:S01]  /*3680*/  LOP3.LUT R19, R18, 0x3ff00000, RZ, 0xfc, !PT ;  /* 0x3ff0000012137812 */ /* 0x000fe200078efcff */
[----:B------:R-:W-:Y:S01]  /*3690*/  IMAD.MOV.U32 R18, RZ, RZ, R20 ;  /* 0x000000ffff127224 */ /* 0x000fe200078e0014 */
[----:B------:R-:W-:Y:S01]  /*36a0*/  LOP3.LUT R5, R23, 0x7ff00000, RZ, 0xc0, !PT ;  /* 0x7ff0000017057812 */ /* 0x000fe200078ec0ff */
[----:B------:R-:W-:Y:S01]  /*36b0*/  IMAD.MOV.U32 R24, RZ, RZ, R22 ;  /* 0x000000ffff187224 */ /* 0x000fe200078e0016 */
[----:B------:R-:W-:Y:S01]  /*36c0*/  LOP3.LUT R31, R21, 0x7ff00000, RZ, 0xc0, !PT ;  /* 0x7ff00000151f7812 */ /* 0x000fe200078ec0ff */
[----:B------:R-:W-:Y:S02]  /*36d0*/  BSSY.RECONVERGENT B2, `(.L_x_33) ;  /* 0x000004e000027945 */ /* 0x000fe40003800200 */
[----:B------:R-:W-:Y:S01]  /*36e0*/  @!P0 DMUL R18, R20, 8.98846567431157953865e+307 ;  /* 0x7fe0000014128828 */ /* 0x000fe20000000000 */
[----:B------:R-:W-:-:S03]  /*36f0*/  ISETP.GE.U32.AND P2, PT, R5, R31, PT ;  /* 0x0000001f0500720c */ /* 0x000fc60003f46070 */
[----:B------:R-:W-:Y:S01]  /*3700*/  @!P3 LOP3.LUT R6, R21, 0x7ff00000, RZ, 0xc0, !PT ;  /* 0x7ff000001506b812 */ /* 0x000fe200078ec0ff */
[----:B------:R-:W-:Y:S01]  /*3710*/  @!P3 IMAD.MOV.U32 R26, RZ, RZ, RZ ;  /* 0x000000ffff1ab224 */ /* 0x000fe200078e00ff */
[----:B------:R-:W0:Y:S01]  /*3720*/  MUFU.RCP64H R33, R19 ;  /* 0x0000001300217308 */ /* 0x000e220000001800 */
[----:B------:R-:W-:Y:S02]  /*3730*/  SEL R25, R25, 0x63400000, !P2 ;  /* 0x6340000019197807 */ /* 0x000fe40005000000 */
[----:B------:R-:W-:Y:S02]  /*3740*/  @!P3 ISETP.GE.U32.AND P4, PT, R5, R6, PT ;  /* 0x000000060500b20c */ /* 0x000fe40003f86070 */
[----:B------:R-:W-:Y:S02]  /*3750*/  LOP3.LUT R25, R25, 0x800fffff, R23, 0xf8, !PT ;  /* 0x800fffff19197812 */ /* 0x000fe400078ef817 */
[----:B------:R-:W-:Y:S02]  /*3760*/  @!P3 SEL R27, R27, 0x63400000, !P4 ;  /* 0x634000001b1bb807 */ /* 0x000fe40006000000 */
[----:B------:R-:W-:-:S02]  /*3770*/  @!P0 LOP3.LUT R31, R19, 0x7ff00000, RZ, 0xc0, !PT ;  /* 0x7ff00000131f8812 */ /* 0x000fc400078ec0ff */
[----:B------:R-:W-:-:S04]  /*3780*/  @!P3 LOP3.LUT R6, R27, 0x80000000, R23, 0xf8, !PT ;  /* 0x800000001b06b812 */ /* 0x000fc800078ef817 */
[----:B------:R-:W-:Y:S01]  /*3790*/  @!P3 LOP3.LUT R27, R6, 0x100000, RZ, 0xfc, !PT ;  /* 0x00100000061bb812 */ /* 0x000fe200078efcff */
[----:B------:R-:W-:Y:S01]  /*37a0*/  IMAD.MOV.U32 R6, RZ, RZ, R5 ;  /* 0x000000ffff067224 */ /* 0x000fe200078e0005 */
[----:B0-----:R-:W-:-:S04]  /*37b0*/  DFMA R34, R32, -R18, 1 ;  /* 0x3ff000002022742b */ /* 0x001fc80000000812 */
[----:B------:R-:W-:-:S04]  /*37c0*/  @!P3 DFMA R24, R24, 2, -R26 ;  /* 0x400000001818b82b */ /* 0x000fc8000000081a */
[----:B------:R-:W-:-:S06]  /*37d0*/  DFMA R34, R34, R34, R34 ;  /* 0x000000222222722b */ /* 0x000fcc0000000022 */
[----:B------:R-:W-:Y:S02]  /*37e0*/  @!P3 LOP3.LUT R6, R25, 0x7ff00000, RZ, 0xc0, !PT ;  /* 0x7ff000001906b812 */ /* 0x000fe400078ec0ff */
[----:B------:R-:W-:-:S08]  /*37f0*/  DFMA R32, R32, R34, R32 ;  /* 0x000000222020722b */ /* 0x000fd00000000020 */
[----:B------:R-:W-:-:S08]  /*3800*/  DFMA R34, R32, -R18, 1 ;  /* 0x3ff000002022742b */ /* 0x000fd00000000812 */
[----:B------:R-:W-:-:S08]  /*3810*/  DFMA R34, R32, R34, R32 ;  /* 0x000000222022722b */ /* 0x000fd00000000020 */
[----:B------:R-:W-:-:S08]  /*3820*/  DMUL R32, R34, R24 ;  /* 0x0000001822207228 */ /* 0x000fd00000000000 */
[----:B------:R-:W-:-:S08]  /*3830*/  DFMA R26, R32, -R18, R24 ;  /* 0x80000012201a722b */ /* 0x000fd00000000018 */
[----:B------:R-:W-:Y:S01]  /*3840*/  DFMA R26, R34, R26, R32 ;  /* 0x0000001a221a722b */ /* 0x000fe20000000020 */
[----:B------:R-:W-:-:S05]  /*3850*/  VIADD R32, R6, 0xffffffff ;  /* 0xffffffff06207836 */ /* 0x000fca0000000000 */
[----:B------:R-:W-:Y:S01]  /*3860*/  ISETP.GT.U32.AND P0, PT, R32, 0x7feffffe, PT ;  /* 0x7feffffe2000780c */ /* 0x000fe20003f04070 */
[----:B------:R-:W-:-:S05]  /*3870*/  VIADD R32, R31, 0xffffffff ;  /* 0xffffffff1f207836 */ /* 0x000fca0000000000 */
[----:B------:R-:W-:-:S13]  /*3880*/  ISETP.GT.U32.OR P0, PT, R32, 0x7feffffe, P0 ;  /* 0x7feffffe2000780c */ /* 0x000fda0000704470 */
[----:B------:R-:W-:Y:S05]  /*3890*/  @P0 BRA `(.L_x_34) ;  /* 0x0000000000700947 */ /* 0x000fea0003800000 */
[----:B------:R-:W-:Y:S01]  /*38a0*/  LOP3.LUT R6, R21, 0x7ff00000, RZ, 0xc0, !PT ;  /* 0x7ff0000015067812 */ /* 0x000fe200078ec0ff */
[----:B------:R-:W-:Y:S02]  /*38b0*/  IMAD.MOV.U32 R22, RZ, RZ, 0x1ca00000 ;  /* 0x1ca00000ff167424 */ /* 0x000fe400078e00ff */
[----:B------:R-:W-:Y:S01]  /*38c0*/  IMAD.MOV.U32 R34, RZ, RZ, RZ ;  /* 0x000000ffff227224 */ /* 0x000fe200078e00ff */
[CC--:B------:R-:W-:Y:S02]  /*38d0*/  VIADDMNMX R23, R5.reuse, -R6.reuse, 0xb9600000, !PT ;  /* 0xb960000005177446 */ /* 0x0c0fe40007800906 */
[----:B------:R-:W-:Y:S02]  /*38e0*/  ISETP.GE.U32.AND P0, PT, R5, R6, PT ;  /* 0x000000060500720c */ /* 0x000fe40003f06070 */
[----:B------:R-:W-:Y:S02]  /*38f0*/  VIMNMX R23, PT, PT, R23, 0x46a00000, PT ;  /* 0x46a0000017177848 */ /* 0x000fe40003fe0100 */
[----:B------:R-:W-:-:S05]  /*3900*/  SEL R22, R22, 0x63400000, !P0 ;  /* 0x6340000016167807 */ /* 0x000fca0004000000 */
[----:B------:R-:W-:-:S04]  /*3910*/  IMAD.IADD R22, R23, 0x1, -R22 ;  /* 0x0000000117167824 */ /* 0x000fc800078e0a16 */
[----:B------:R-:W-:-:S06]  /*3920*/  VIADD R35, R22, 0x7fe00000 ;  /* 0x7fe0000016237836 */ /* 0x000fcc0000000000 */
[----:B------:R-:W-:-:S10]  /*3930*/  DMUL R32, R26, R34 ;  /* 0x000000221a207228 */ /* 0x000fd40000000000 */
[----:B------:R-:W-:-:S13]  /*3940*/  FSETP.GTU.AND P0, PT, |R33|, 1.469367938527859385e-39, PT ;  /* 0x001000002100780b */ /* 0x000fda0003f0c200 */
[----:B------:R-:W-:Y:S05]  /*3950*/  @P0 BRA `(.L_x_35) ;  /* 0x0000000000940947 */ /* 0x000fea0003800000 */
[----:B------:R-:W-:Y:S01]  /*3960*/  DFMA R18, R26, -R18, R24 ;  /* 0x800000121a12722b */ /* 0x000fe20000000018 */
[----:B------:R-:W-:-:S09]  /*3970*/  IMAD.MOV.U32 R34, RZ, RZ, RZ ;  /* 0x000000ffff227224 */ /* 0x000fd200078e00ff */
[C---:B------:R-:W-:Y:S02]  /*3980*/  FSETP.NEU.AND P0, PT, R19.reuse, RZ, PT ;  /* 0x000000ff1300720b */ /* 0x040fe40003f0d000 */
[----:B------:R-:W-:-:S04]  /*3990*/  LOP3.LUT R20, R19, 0x80000000, R21, 0x48, !PT ;  /* 0x8000000013147812 */ /* 0x000fc800078e4815 */
[----:B------:R-:W-:-:S07]  /*39a0*/  LOP3.LUT R35, R20, R35, RZ, 0xfc, !PT ;  /* 0x0000002314237212 */ /* 0x000fce00078efcff */
[----:B------:R-:W-:Y:S05]  /*39b0*/  @!P0 BRA `(.L_x_35) ;  /* 0x00000000007c8947 */ /* 0x000fea0003800000 */
[----:B------:R-:W-:Y:S01]  /*39c0*/  IMAD.MOV R19, RZ, RZ, -R22 ;  /* 0x000000ffff137224 */ /* 0x000fe200078e0a16 */
[----:B------:R-:W-:Y:S01]  /*39d0*/  IADD3 R5, PT, PT, -R22, -0x43300000, RZ ;  /* 0xbcd0000016057810 */ /* 0x000fe20007ffe1ff */
[----:B------:R-:W-:-:S06]  /*39e0*/  IMAD.MOV.U32 R18, RZ, RZ, RZ ;  /* 0x000000ffff127224 */ /* 0x000fcc00078e00ff */
[----:B------:R-:W-:Y:S02]  /*39f0*/  DFMA R18, R32, -R18, R26 ;  /* 0x800000122012722b */ /* 0x000fe4000000001a */
[----:B------:R-:W-:-:S08]  /*3a00*/  DMUL.RP R26, R26, R34 ;  /* 0x000000221a1a7228 */ /* 0x000fd00000008000 */
[----:B------:R-:W-:Y:S02]  /*3a10*/  FSETP.NEU.AND P0, PT, |R19|, R5, PT ;  /* 0x000000051300720b */ /* 0x000fe40003f0d200 */
[----:B------:R-:W-:Y:S02]  /*3a20*/  LOP3.LUT R5, R27, R20, RZ, 0x3c, !PT ;  /* 0x000000141b057212 */ /* 0x000fe400078e3cff */
[----:B------:R-:W-:Y:S02]  /*3a30*/  FSEL R32, R26, R32, !P0 ;  /* 0x000000201a207208 */ /* 0x000fe40004000000 */
[----:B------:R-:W-:Y:S01]  /*3a40*/  FSEL R33, R5, R33, !P0 ;  /* 0x0000002105217208 */ /* 0x000fe20004000000 */
[----:B------:R-:W-:Y:S06]  /*3a50*/  BRA `(.L_x_35) ;  /* 0x0000000000547947 */ /* 0x000fec0003800000 */
.L_x_34:
[----:B------:R-:W-:-:S14]  /*3a60*/  DSETP.NAN.AND P0, PT, R22, R22, PT ;  /* 0x000000161600722a */ /* 0x000fdc0003f08000 */
[----:B------:R-:W-:Y:S05]  /*3a70*/  @P0 BRA `(.L_x_36) ;  /* 0x0000000000440947 */ /* 0x000fea0003800000 */
[----:B------:R-:W-:-:S14]  /*3a80*/  DSETP.NAN.AND P0, PT, R20, R20, PT ;  /* 0x000000141400722a */ /* 0x000fdc0003f08000 */
[----:B------:R-:W-:Y:S05]  /*3a90*/  @P0 BRA `(.L_x_37) ;  /* 0x0000000000300947 */ /* 0x000fea0003800000 */
[----:B------:R-:W-:Y:S01]  /*3aa0*/  ISETP.NE.AND P0, PT, R6, R31, PT ;  /* 0x0000001f0600720c */ /* 0x000fe20003f05270 */
[----:B------:R-:W-:Y:S02]  /*3ab0*/  IMAD.MOV.U32 R32, RZ, RZ, 0x0 ;  /* 0x00000000ff207424 */ /* 0x000fe400078e00ff */
[----:B------:R-:W-:-:S10]  /*3ac0*/  IMAD.MOV.U32 R33, RZ, RZ, -0x80000 ;  /* 0xfff80000ff217424 */ /* 0x000fd400078e00ff */
[----:B------:R-:W-:Y:S05]  /*3ad0*/  @!P0 BRA `(.L_x_35) ;  /* 0x0000000000348947 */ /* 0x000fea0003800000 */
[----:B------:R-:W-:Y:S02]  /*3ae0*/  ISETP.NE.AND P0, PT, R6, 0x7ff00000, PT ;  /* 0x7ff000000600780c */ /* 0x000fe40003f05270 */
[----:B------:R-:W-:Y:S02]  /*3af0*/  LOP3.LUT R33, R23, 0x80000000, R21, 0x48, !PT ;  /* 0x8000000017217812 */ /* 0x000fe400078e4815 */
[----:B------:R-:W-:-:S13]  /*3b00*/  ISETP.EQ.OR P0, PT, R31, RZ, !P0 ;  /* 0x000000ff1f00720c */ /* 0x000fda0004702670 */
[----:B------:R-:W-:Y:S01]  /*3b10*/  @P0 LOP3.LUT R5, R33, 0x7ff00000, RZ, 0xfc, !PT ;  /* 0x7ff0000021050812 */ /* 0x000fe200078efcff */
[----:B------:R-:W-:Y:S02]  /*3b20*/  @!P0 IMAD.MOV.U32 R32, RZ, RZ, RZ ;  /* 0x000000ffff208224 */ /* 0x000fe400078e00ff */
[----:B------:R-:W-:Y:S02]  /*3b30*/  @P0 IMAD.MOV.U32 R32, RZ, RZ, RZ ;  /* 0x000000ffff200224 */ /* 0x000fe400078e00ff */
[----:B------:R-:W-:Y:S01]  /*3b40*/  @P0 IMAD.MOV.U32 R33, RZ, RZ, R5 ;  /* 0x000000ffff210224 */ /* 0x000fe200078e0005 */
[----:B------:R-:W-:Y:S06]  /*3b50*/  BRA `(.L_x_35) ;  /* 0x0000000000147947 */ /* 0x000fec0003800000 */
.L_x_37:
[----:B------:R-:W-:Y:S01]  /*3b60*/  LOP3.LUT R33, R21, 0x80000, RZ, 0xfc, !PT ;  /* 0x0008000015217812 */ /* 0x000fe200078efcff */
[----:B------:R-:W-:Y:S01]  /*3b70*/  IMAD.MOV.U32 R32, RZ, RZ, R20 ;  /* 0x000000ffff207224 */ /* 0x000fe200078e0014 */
[----:B------:R-:W-:Y:S06]  /*3b80*/  BRA `(.L_x_35) ;  /* 0x0000000000087947 */ /* 0x000fec0003800000 */
.L_x_36:
[----:B------:R-:W-:Y:S01]  /*3b90*/  LOP3.LUT R33, R23, 0x80000, RZ, 0xfc, !PT ;  /* 0x0008000017217812 */ /* 0x000fe200078efcff */
[----:B------:R-:W-:-:S07]  /*3ba0*/  IMAD.MOV.U32 R32, RZ, RZ, R22 ;  /* 0x000000ffff207224 */ /* 0x000fce00078e0016 */
.L_x_35:
[----:B------:R-:W-:Y:S05]  /*3bb0*/  BSYNC.RECONVERGENT B2 ;  /* 0x0000000000027941 */ /* 0x000fea0003800200 */
.L_x_33:
[----:B------:R-:W-:-:S04]  /*3bc0*/  IMAD.MOV.U32 R5, RZ, RZ, 0x0 ;  /* 0x00000000ff057424 */ /* 0x000fc800078e00ff */
[----:B------:R-:W-:Y:S05]  /*3bd0*/  RET.REL.NODEC R4 `(chandelier_exit_many_series_one_param_time_major_f32) ;  /* 0xffffffc404087950 */ /* 0x000fea0003c3ffff */
.L_x_38:
[----:B------:R-:W-:-:S00]  /*3be0*/  BRA `(.L_x_38) ;  /* 0xfffffffc00fc7947 */ /* 0x000fc0000383ffff */
[----:B------:R-:W-:-:S00]  /*3bf0*/  NOP ;  /* 0x0000000000007918 */ /* 0x000fc00000000000 */
        /* <DEDUP_REMOVED lines=8> */
.L_x_85:


//--------------------- .text.chandelier_exit_batch_f32 --------------------------
	.section	.text.chandelier_exit_batch_f32,"ax",@progbits
	.align	128
        .global         chandelier_exit_batch_f32
        .type           chandelier_exit_batch_f32,@function
        .size           chandelier_exit_batch_f32,(.L_x_86 - chandelier_exit_batch_f32)
        .other          chandelier_exit_batch_f32,@"STO_CUDA_ENTRY STV_DEFAULT"
chandelier_exit_batch_f32:
.text.chandelier_exit_batch_f32:
        /* <DEDUP_REMOVED lines=8> */
[----:B------:R-:W0:Y:S02]  /*0080*/  LDC.64 R10, c[0x0][0x398] ;  /* 0x0000e600ff0a7b82 */ /* 0x000e240000000a00 */
[----:B0-----:R-:W-:-:S13]  /*0090*/  ISETP.GE.AND P0, PT, R10, 0x1, PT ;  /* 0x000000010a00780c */ /* 0x001fda0003f06270 */
[----:B------:R-:W-:Y:S05]  /*00a0*/  @!P0 EXIT ;  /* 0x000000000000894d */ /* 0x000fea0003800000 */
[----:B------:R-:W0:Y:S01]  /*00b0*/  LDC.64 R6, c[0x0][0x3a0] ;  /* 0x0000e800ff067b82 */ /* 0x000e220000000a00 */
[----:B------:R-:W1:Y:S07]  /*00c0*/  LDCU.64 UR8, c[0x0][0x358] ;  /* 0x00006b00ff0877ac */ /* 0x000e6e0008000a00 */
[----:B------:R-:W2:Y:S01]  /*00d0*/  LDC.64 R14, c[0x0][0x3a8] ;  /* 0x0000ea00ff0e7b82 */ /* 0x000ea20000000a00 */
[----:B0-----:R-:W-:-:S06]  /*00e0*/  IMAD.WIDE R6, R5, 0x4, R6 ;  /* 0x0000000405067825 */ /* 0x001fcc00078e0206 */
[----:B-1----:R0:W3:Y:S01]  /*00f0*/  LDG.E.CONSTANT R6, desc[UR8][R6.64] ;  /* 0x0000000806067981 */ /* 0x0020e2000c1e9900 */
[C---:B------:R-:W-:Y:S01]  /*0100*/  ISETP.GE.U32.AND P1, PT, R10.reuse, 0x4, PT ;  /* 0x000000040a00780c */ /* 0x040fe20003f26070 */
[----:B------:R-:W-:Y:S01]  /*0110*/  IMAD.SHL.U32 R29, R5, 0x2, RZ ;  /* 0x00000002051d7824 */ /* 0x000fe200078e00ff */
[----:B------:R-:W-:-:S03]  /*0120*/  LOP3.LUT R0, R10, 0x3, RZ, 0xc0, !PT ;  /* 0x000000030a007812 */ /* 0x000fc600078ec0ff */
[C---:B------:R-:W-:Y:S01]  /*0130*/  VIADD R27, R29.reuse, 0x1 ;  /* 0x000000011d1b7836 */ /* 0x040fe20000000000 */
[----:B------:R-:W-:Y:S01]  /*0140*/  SHF.R.S32.HI R3, RZ, 0x1f, R29 ;  /* 0x0000001fff037819 */ /* 0x000fe2000001141d */
[-C--:B------:R-:W-:Y:S01]  /*0150*/  IMAD.WIDE.U32 R28, R29, R10.reuse, RZ ;  /* 0x0000000a1d1c7225 */ /* 0x080fe200078e00ff */
[----:B------:R-:W-:Y:S02]  /*0160*/  ISETP.NE.AND P0, PT, R0, RZ, PT ;  /* 0x000000ff0000720c */ /* 0x000fe40003f05270 */
[----:B------:R-:W-:Y:S01]  /*0170*/  SHF.R.S32.HI R9, RZ, 0x1f, R27 ;  /* 0x0000001fff097819 */ /* 0x000fe2000001141b */
[----:B------:R-:W-:-:S04]  /*0180*/  IMAD.WIDE.U32 R26, R27, R10, RZ ;  /* 0x0000000a1b1a7225 */ /* 0x000fc800078e00ff */
[----:B0-----:R-:W-:Y:S02]  /*0190*/  IMAD.MOV.U32 R7, RZ, RZ, RZ ;  /* 0x000000ffff077224 */ /* 0x001fe400078e00ff */
[-C--:B------:R-:W-:Y:S02]  /*01a0*/  IMAD R3, R3, R10.reuse, R29 ;  /* 0x0000000a03037224 */ /* 0x080fe400078e021d */
[----:B------:R-:W-:Y:S02]  /*01b0*/  IMAD R2, R9, R10, R27 ;  /* 0x0000000a09027224 */ /* 0x000fe400078e021b */
[----:B---3--:R-:W-:-:S04]  /*01c0*/  IMAD.IADD R4, R6, 0x1, R11 ;  /* 0x0000000106047824 */ /* 0x008fc800078e020b */
[----:B------:R-:W-:Y:S01]  /*01d0*/  VIADD R16, R4, 0xffffffff ;  /* 0xffffffff04107836 */ /* 0x000fe20000000000 */
[----:B--2---:R-:W-:Y:S06]  /*01e0*/  @!P1 BRA `(.L_x_39) ;  /* 0x0000000000849947 */ /* 0x004fec0003800000 */
[----:B------:R-:W-:Y:S01]  /*01f0*/  LOP3.LUT R7, R10, 0x7ffffffc, RZ, 0xc0, !PT ;  /* 0x7ffffffc0a077812 */ /* 0x000fe200078ec0ff */
[----:B------:R-:W0:Y:S01]  /*0200*/  LDCU.64 UR10, c[0x0][0x3b8] ;  /* 0x00007700ff0a77ac */ /* 0x000e220008000a00 */
[----:B------:R-:W-:-:S05]  /*0210*/  UMOV UR4, URZ ;  /* 0x000000ff00047c82 */ /* 0x000fca0008000000 */
.L_x_40:
[----:B-1----:R-:W-:Y:S01]  /*0220*/  IADD3 R9, P1, PT, R28, UR4, RZ ;  /* 0x000000041c097c10 */ /* 0x002fe2000ff3e0ff */
[----:B------:R-:W-:Y:S02]  /*0230*/  UIADD3 UR5, UPT, UPT, UR4, 0x1, URZ ;  /* 0x0000000104057890 */ /* 0x000fe4000fffe0ff */
[----:B------:R-:W-:Y:S01]  /*0240*/  IADD3 R11, P2, PT, R26, UR4, RZ ;  /* 0x000000041a0b7c10 */ /* 0x000fe2000ff5e0ff */
[----:B------:R-:W-:Y:S01]  /*0250*/  UIADD3 UR6, UPT, UPT, UR4, 0x2, URZ ;  /* 0x0000000204067890 */ /* 0x000fe2000fffe0ff */
[----:B------:R-:W-:Y:S01]  /*0260*/  IMAD.X R20, RZ, RZ, R3, P1 ;  /* 0x000000ffff147224 */ /* 0x000fe200008e0603 */
[----:B0-----:R-:W-:Y:S02]  /*0270*/  LEA R8, P1, R9, UR10, 0x2 ;  /* 0x0000000a09087c11 */ /* 0x001fe4000f8210ff */
[----:B------:R-:W-:Y:S01]  /*0280*/  IMAD.X R18, RZ, RZ, R2, P2 ;  /* 0x000000ffff127224 */ /* 0x000fe200010e0602 */
[----:B------:R-:W-:Y:S01]  /*0290*/  LEA R12, P2, R11, UR10, 0x2 ;  /* 0x0000000a0b0c7c11 */ /* 0x000fe2000f8410ff */
[----:B------:R-:W-:Y:S01]  /*02a0*/  UIADD3 UR7, UPT, UPT, UR4, 0x3, URZ ;  /* 0x0000000304077890 */ /* 0x000fe2000fffe0ff */
[----:B------:R-:W-:-:S02]  /*02b0*/  LEA.HI.X R9, R9, UR11, R20, 0x2, P1 ;  /* 0x0000000b09097c11 */ /* 0x000fc400088f1414 */
[C---:B------:R-:W-:Y:S01]  /*02c0*/  ISETP.LE.AND P1, PT, R16.reuse, UR4, PT ;  /* 0x0000000410007c0c */ /* 0x040fe2000bf23270 */
[----:B------:R-:W-:Y:S01]  /*02d0*/  UIADD3 UR4, UPT, UPT, UR4, 0x4, URZ ;  /* 0x0000000404047890 */ /* 0x000fe2000fffe0ff */
[----:B------:R-:W-:Y:S02]  /*02e0*/  LEA.HI.X R13, R11, UR11, R18, 0x2, P2 ;  /* 0x0000000b0b0d7c11 */ /* 0x000fe400090f1412 */
[C---:B------:R-:W-:Y:S02]  /*02f0*/  ISETP.LE.AND P2, PT, R16.reuse, UR5, PT ;  /* 0x0000000510007c0c */ /* 0x040fe4000bf43270 */
[C---:B------:R-:W-:Y:S02]  /*0300*/  ISETP.LE.AND P3, PT, R16.reuse, UR6, PT ;  /* 0x0000000610007c0c */ /* 0x040fe4000bf63270 */
[----:B------:R-:W-:Y:S02]  /*0310*/  FSEL R11, RZ, +QNAN , P1 ;  /* 0x7fffffffff0b7808 */ /* 0x000fe40000800000 */
[----:B------:R-:W-:-:S02]  /*0320*/  ISETP.LE.AND P4, PT, R16, UR7, PT ;  /* 0x0000000710007c0c */ /* 0x000fc4000bf83270 */
[----:B------:R-:W-:Y:S01]  /*0330*/  FSEL R17, RZ, +QNAN , P2 ;  /* 0x7fffffffff117808 */ /* 0x000fe20001000000 */
[----:B------:R1:W-:Y:S01]  /*0340*/  STG.E desc[UR8][R8.64], R11 ;  /* 0x0000000b08007986 */ /* 0x0003e2000c101908 */
[----:B------:R-:W-:Y:S02]  /*0350*/  FSEL R19, RZ, +QNAN , P3 ;  /* 0x7fffffffff137808 */ /* 0x000fe40001800000 */
[----:B------:R-:W-:Y:S01]  /*0360*/  FSEL R21, RZ, +QNAN , P4 ;  /* 0x7fffffffff157808 */ /* 0x000fe20002000000 */
[----:B------:R1:W-:Y:S01]  /*0370*/  STG.E desc[UR8][R12.64], R11 ;  /* 0x0000000b0c007986 */ /* 0x0003e2000c101908 */
[----:B------:R-:W-:-:S03]  /*0380*/  ISETP.NE.AND P1, PT, R7, UR4, PT ;  /* 0x0000000407007c0c */ /* 0x000fc6000bf25270 */
[----:B------:R1:W-:Y:S04]  /*0390*/  STG.E desc[UR8][R8.64+0x4], R17 ;  /* 0x0000041108007986 */ /* 0x0003e8000c101908 */
[----:B------:R1:W-:Y:S04]  /*03a0*/  STG.E desc[UR8][R12.64+0x4], R17 ;  /* 0x000004110c007986 */ /* 0x0003e8000c101908 */
[----:B------:R1:W-:Y:S04]  /*03b0*/  STG.E desc[UR8][R8.64+0x8], R19 ;  /* 0x0000081308007986 */ /* 0x0003e8000c101908 */
[----:B------:R1:W-:Y:S04]  /*03c0*/  STG.E desc[UR8][R12.64+0x8], R19 ;  /* 0x000008130c007986 */ /* 0x0003e8000c101908 */
[----:B------:R1:W-:Y:S04]  /*03d0*/  STG.E desc[UR8][R8.64+0xc], R21 ;  /* 0x00000c1508007986 */ /* 0x0003e8000c101908 */
[----:B------:R1:W-:Y:S01]  /*03e0*/  STG.E desc[UR8][R12.64+0xc], R21 ;  /* 0x00000c150c007986 */ /* 0x0003e2000c101908 */
[----:B------:R-:W-:Y:S05]  /*03f0*/  @P1 BRA `(.L_x_40) ;  /* 0xfffffffc00881947 */ /* 0x000fea000383ffff */
.L_x_39:
[----:B-1----:R-:W-:Y:S01]  /*0400*/  IMAD.WIDE R8, R5, 0x4, R14 ;  /* 0x0000000405087825 */ /* 0x002fe200078e020e */
[----:B------:R-:W-:Y:S06]  /*0410*/  @!P0 BRA `(.L_x_41) ;  /* 0x0000000000948947 */ /* 0x000fec0003800000 */
[----:B------:R-:W-:Y:S02]  /*0420*/  ISETP.NE.AND P1, PT, R0, 0x1, PT ;  /* 0x000000010000780c */ /* 0x000fe40003f25270 */
[----:B------:R-:W-:-:S04]  /*0430*/  LOP3.LUT R10, R10, 0x1, RZ, 0xc0, !PT ;  /* 0x000000010a0a7812 */ /* 0x000fc800078ec0ff */
[----:B------:R-:W-:-:S07]  /*0440*/  ISETP.NE.U32.AND P0, PT, R10, 0x1, PT ;  /* 0x000000010a00780c */ /* 0x000fce0003f05070 */
[----:B------:R-:W-:Y:S06]  /*0450*/  @!P1 BRA `(.L_x_42) ;  /* 0x00000000004c9947 */ /* 0x000fec0003800000 */
[----:B------:R-:W0:Y:S01]  /*0460*/  LDCU.64 UR4, c[0x0][0x3b8] ;  /* 0x00007700ff0477ac */ /* 0x000e220008000a00 */
[C---:B------:R-:W-:Y:S01]  /*0470*/  IADD3 R5, P2, PT, R7.reuse, R26, RZ ;  /* 0x0000001a07057210 */ /* 0x040fe20007f5e0ff */
[C---:B------:R-:W-:Y:S01]  /*0480*/  VIADD R0, R7.reuse, 0x1 ;  /* 0x0000000107007836 */ /* 0x040fe20000000000 */
[----:B------:R-:W-:-:S03]  /*0490*/  IADD3 R11, P1, PT, R7, R28, RZ ;  /* 0x0000001c070b7210 */ /* 0x000fc60007f3e0ff */
[----:B------:R-:W-:Y:S01]  /*04a0*/  IMAD.X R14, RZ, RZ, R2, P2 ;  /* 0x000000ffff0e7224 */ /* 0x000fe200010e0602 */
[-C--:B------:R-:W-:Y:S01]  /*04b0*/  ISETP.GE.AND P2, PT, R0, R16.reuse, PT ;  /* 0x000000100000720c */ /* 0x080fe20003f46270 */
[----:B------:R-:W-:Y:S01]  /*04c0*/  IMAD.X R18, RZ, RZ, R3, P1 ;  /* 0x000000ffff127224 */ /* 0x000fe200008e0603 */
[C---:B------:R-:W-:Y:S01]  /*04d0*/  ISETP.GE.AND P1, PT, R7.reuse, R16, PT ;  /* 0x000000100700720c */ /* 0x040fe20003f26270 */
[----:B------:R-:W-:Y:S01]  /*04e0*/  VIADD R7, R7, 0x2 ;  /* 0x0000000207077836 */ /* 0x000fe20000000000 */
[----:B------:R-:W-:Y:S02]  /*04f0*/  FSEL R15, RZ, +QNAN , P2 ;  /* 0x7fffffffff0f7808 */ /* 0x000fe40001000000 */
[----:B0-----:R-:W-:Y:S02]  /*0500*/  LEA R12, P4, R5, UR4, 0x2 ;  /* 0x00000004050c7c11 */ /* 0x001fe4000f8810ff */
[----:B------:R-:W-:Y:S02]  /*0510*/  LEA R10, P3, R11, UR4, 0x2 ;  /* 0x000000040b0a7c11 */ /* 0x000fe4000f8610ff */
[----:B------:R-:W-:-:S02]  /*0520*/  LEA.HI.X R13, R5, UR5, R14, 0x2, P4 ;  /* 0x00000005050d7c11 */ /* 0x000fc4000a0f140e */
[----:B------:R-:W-:Y:S02]  /*0530*/  LEA.HI.X R11, R11, UR5, R18, 0x2, P3 ;  /* 0x000000050b0b7c11 */ /* 0x000fe400098f1412 */
[----:B------:R-:W-:-:S05]  /*0540*/  FSEL R5, RZ, +QNAN , P1 ;  /* 0x7fffffffff057808 */ /* 0x000fca0000800000 */
[----:B------:R0:W-:Y:S04]  /*0550*/  STG.E desc[UR8][R10.64], R5 ;  /* 0x000000050a007986 */ /* 0x0001e8000c101908 */
[----:B------:R0:W-:Y:S04]  /*0560*/  STG.E desc[UR8][R12.64], R5 ;  /* 0x000000050c007986 */ /* 0x0001e8000c101908 */
[----:B------:R0:W-:Y:S04]  /*0570*/  STG.E desc[UR8][R10.64+0x4], R15 ;  /* 0x0000040f0a007986 */ /* 0x0001e8000c101908 */
[----:B------:R0:W-:Y:S02]  /*0580*/  STG.E desc[UR8][R12.64+0x4], R15 ;  /* 0x0000040f0c007986 */ /* 0x0001e4000c101908 */
.L_x_42:
[----:B------:R-:W-:Y:S05]  /*0590*/  @P0 BRA `(.L_x_41) ;  /* 0x0000000000340947 */ /* 0x000fea0003800000 */
[----:B------:R-:W1:Y:S01]  /*05a0*/  LDCU.64 UR4, c[0x0][0x3b8] ;  /* 0x00007700ff0477ac */ /* 0x000e620008000a00 */
[C---:B------:R-:W-:Y:S02]  /*05b0*/  IADD3 R0, P2, PT, R7.reuse, R26, RZ ;  /* 0x0000001a07007210 */ /* 0x040fe40007f5e0ff */
[----:B0-----:R-:W-:-:S03]  /*05c0*/  IADD3 R11, P0, PT, R7, R28, RZ ;  /* 0x0000001c070b7210 */ /* 0x001fc60007f1e0ff */
[----:B------:R-:W-:Y:S02]  /*05d0*/  IMAD.X R5, RZ, RZ, R2, P2 ;  /* 0x000000ffff057224 */ /* 0x000fe400010e0602 */
[----:B------:R-:W-:Y:S01]  /*05e0*/  IMAD.X R14, RZ, RZ, R3, P0 ;  /* 0x000000ffff0e7224 */ /* 0x000fe200000e0603 */
[----:B------:R-:W-:Y:S02]  /*05f0*/  ISETP.GE.AND P0, PT, R7, R16, PT ;  /* 0x000000100700720c */ /* 0x000fe40003f06270 */
[C---:B-1----:R-:W-:Y:S02]  /*0600*/  LEA R12, P2, R0.reuse, UR4, 0x2 ;  /* 0x00000004000c7c11 */ /* 0x042fe4000f8410ff */
[C---:B------:R-:W-:Y:S02]  /*0610*/  LEA R10, P1, R11.reuse, UR4, 0x2 ;  /* 0x000000040b0a7c11 */ /* 0x040fe4000f8210ff */
[----:B------:R-:W-:Y:S02]  /*0620*/  LEA.HI.X R13, R0, UR5, R5, 0x2, P2 ;  /* 0x00000005000d7c11 */ /* 0x000fe400090f1405 */
[----:B------:R-:W-:-:S02]  /*0630*/  LEA.HI.X R11, R11, UR5, R14, 0x2, P1 ;  /* 0x000000050b0b7c11 */ /* 0x000fc400088f140e */
[----:B------:R-:W-:-:S05]  /*0640*/  FSEL R5, RZ, +QNAN , P0 ;  /* 0x7fffffffff057808 */ /* 0x000fca0000000000 */
[----:B------:R1:W-:Y:S04]  /*0650*/  STG.E desc[UR8][R10.64], R5 ;  /* 0x000000050a007986 */ /* 0x0003e8000c101908 */
[----:B------:R1:W-:Y:S02]  /*0660*/  STG.E desc[UR8][R12.64], R5 ;  /* 0x000000050c007986 */ /* 0x0003e4000c101908 */
.L_x_41:
[----:B------:R2:W5:Y:S01]  /*0670*/  LDG.E.CONSTANT R0, desc[UR8][R8.64] ;  /* 0x0000000808007981 */ /* 0x000562000c1e9900 */
[----:B------:R-:W3:Y:S01]  /*0680*/  LDCU UR4, c[0x0][0x3b4] ;  /* 0x00007680ff0477ac */ /* 0x000ee20008000800 */
[----:B------:R2:W4:Y:S01]  /*0690*/  I2F.F64 R24, R6 ;  /* 0x0000000600187312 */ /* 0x0005220000201c00 */
[----:B---3--:R-:W-:-:S09]  /*06a0*/  UISETP.NE.AND UP0, UPT, UR4, URZ, UPT ;  /* 0x000000ff0400728c */ /* 0x008fd2000bf05270 */
[----:B--2-4-:R-:W-:Y:S05]  /*06b0*/  BRA.U !UP0, `(.L_x_43) ;  /* 0x0000001108e87547 */ /* 0x014fea000b800000 */
[----:B------:R-:W-:Y:S01]  /*06c0*/  PRMT R22, RZ, 0x7610, R22 ;  /* 0x00007610ff167816 */ /* 0x000fe20000000016 */
[----:B01----:R-:W-:Y:S01]  /*06d0*/  IMAD.MOV.U32 R5, RZ, RZ, RZ ;  /* 0x000000ffff057224 */ /* 0x003fe200078e00ff */
[----:B------:R-:W-:Y:S01]  /*06e0*/  PRMT R18, RZ, 0x7610, R18 ;  /* 0x00007610ff127816 */ /* 0x000fe20000000012 */
[----:B------:R-:W-:Y:S01]  /*06f0*/  IMAD.MOV.U32 R20, RZ, RZ, 0x1 ;  /* 0x00000001ff147424 */ /* 0x000fe200078e00ff */
[----:B------:R-:W-:Y:S01]  /*0700*/  CS2R R46, SRZ ;  /* 0x00000000002e7805 */ /* 0x000fe2000001ff00 */
[----:B------:R-:W-:Y:S02]  /*0710*/  IMAD.MOV.U32 R21, RZ, RZ, RZ ;  /* 0x000000ffff157224 */ /* 0x000fe400078e00ff */
[----:B------:R-:W-:Y:S02]  /*0720*/  IMAD.MOV.U32 R19, RZ, RZ, RZ ;  /* 0x000000ffff137224 */ /* 0x000fe400078e00ff */
[----:B------:R-:W-:Y:S02]  /*0730*/  IMAD.MOV.U32 R40, RZ, RZ, 0x0 ;  /* 0x00000000ff287424 */ /* 0x000fe400078e00ff */
[----:B------:R-:W-:-:S02]  /*0740*/  IMAD.MOV.U32 R41, RZ, RZ, 0x7ff80000 ;  /* 0x7ff80000ff297424 */ /* 0x000fc400078e00ff */
[----:B------:R-:W-:Y:S02]  /*0750*/  IMAD.MOV.U32 R10, RZ, RZ, 0x0 ;  /* 0x00000000ff0a7424 */ /* 0x000fe400078e00ff */
[----:B------:R-:W-:Y:S02]  /*0760*/  IMAD.MOV.U32 R11, RZ, RZ, 0x7ff80000 ;  /* 0x7ff80000ff0b7424 */ /* 0x000fe400078e00ff */
[----:B------:R-:W-:Y:S02]  /*0770*/  IMAD.MOV.U32 R12, RZ, RZ, 0x0 ;  /* 0x00000000ff0c7424 */ /* 0x000fe400078e00ff */
[----:B------:R-:W-:-:S07]  /*0780*/  IMAD.MOV.U32 R13, RZ, RZ, 0x7ff80000 ;  /* 0x7ff80000ff0d7424 */ /* 0x000fce00078e00ff */
.L_x_60:
[----:B0-2---:R-:W0:Y:S01]  /*0790*/  LDC.64 R14, c[0x0][0x390] ;  /* 0x0000e400ff0e7b82 */ /* 0x005e220000000a00 */
[----:B------:R-:W1:Y:S01]  /*07a0*/  LDCU UR4, c[0x0][0x39c] ;  /* 0x00007380ff0477ac */ /* 0x000e620008000800 */
[----:B0-----:R-:W-:-:S05]  /*07b0*/  IMAD.WIDE.U32 R14, R21, 0x4, R14 ;  /* 0x00000004150e7825 */ /* 0x001fca00078e000e */
[----:B-----5:R0:W5:Y:S01]  /*07c0*/  LDG.E.CONSTANT R17, desc[UR8][R14.64] ;  /* 0x000000080e117981 */ /* 0x020162000c1e9900 */
[C---:B-1----:R-:W-:Y:S02]  /*07d0*/  ISETP.GE.AND P0, PT, R21.reuse, UR4, PT ;  /* 0x0000000415007c0c */ /* 0x042fe4000bf06270 */
[----:B------:R-:W-:-:S05]  /*07e0*/  VIADDMNMX R16, R21, -R6, 0xffffffff, !PT ;  /* 0xffffffff15107446 */ /* 0x000fca0007800906 */
[----:B------:R-:W-:-:S06]  /*07f0*/  IMAD.IADD R9, R21, 0x1, -R16 ;  /* 0x0000000115097824 */ /* 0x000fcc00078e0a10 */
[----:B0-----:R-:W-:Y:S05]  /*0800*/  @!P0 BRA `(.L_x_44) ;  /* 0x00000004004c8947 */ /* 0x001fea0003800000 */
[----:B------:R-:W0:Y:S08]  /*0810*/  LDC.64 R30, c[0x0][0x380] ;  /* 0x0000e000ff1e7b82 */ /* 0x000e300000000a00 */
[----:B------:R-:W1:Y:S01]  /*0820*/  LDC.64 R32, c[0x0][0x388] ;  /* 0x0000e200ff207b82 */ /* 0x000e620000000a00 */
[----:B0-----:R-:W-:-:S06]  /*0830*/  IMAD.WIDE.U32 R30, R21, 0x4, R30 ;  /* 0x00000004151e7825 */ /* 0x001fcc00078e001e */
[----:B------:R-:W2:Y:S01]  /*0840*/  LDG.E.CONSTANT R30, desc[UR8][R30.64] ;  /* 0x000000081e1e7981 */ /* 0x000ea2000c1e9900 */
[----:B-1----:R-:W-:-:S06]  /*0850*/  IMAD.WIDE.U32 R32, R21, 0x4, R32 ;  /* 0x0000000415207825 */ /* 0x002fcc00078e0020 */
[----:B------:R-:W3:Y:S01]  /*0860*/  LDG.E.CONSTANT R32, desc[UR8][R32.64] ;  /* 0x0000000820207981 */ /* 0x000ee2000c1e9900 */
[----:B------:R-:W-:Y:S02]  /*0870*/  LOP3.LUT P0, RZ, R18, 0xff, RZ, 0xc0, !PT ;  /* 0x000000ff12ff7812 */ /* 0x000fe4000780c0ff */
[----:B------:R-:W-:Y:S01]  /*0880*/  ISETP.GE.AND P1, PT, R19, R6, PT ;  /* 0x000000061300720c */ /* 0x000fe20003f26270 */
[----:B------:R-:W-:Y:S10]  /*0890*/  BSSY.RECONVERGENT B0, `(.L_x_44) ;  /* 0x000004a000007945 */ /* 0x000ff40003800200 */
[C---:B--2---:R-:W-:Y:S01]  /*08a0*/  @P0 FADD R8, -R5.reuse, R30 ;  /* 0x0000001e05080221 */ /* 0x044fe20000000100 */
[--C-:B---3--:R-:W-:Y:S01]  /*08b0*/  FADD R7, R30, -R32.reuse ;  /* 0x800000201e077221 */ /* 0x108fe20000000000 */
[----:B------:R-:W-:-:S03]  /*08c0*/  @P0 FADD R5, -R5, R32 ;  /* 0x0000002005050221 */ /* 0x000fc60000000100 */
[----:B------:R-:W-:-:S05]  /*08d0*/  FADD R7, |R7|, -RZ ;  /* 0x800000ff07077221 */ /* 0x000fca0000000200 */
[----:B------:R-:W-:Y:S01]  /*08e0*/  @P0 FMNMX3 R7, |R8|, |R5|, R7, !PT ;  /* 0x4000000508070276 */ /* 0x000fe20007800207 */
[----:B------:R-:W-:Y:S06]  /*08f0*/  @P1 BRA `(.L_x_45) ;  /* 0x0000000000901947 */ /* 0x000fec0003800000 */
[----:B------:R-:W0:Y:S01]  /*0900*/  MUFU.RCP64H R33, R25 ;  /* 0x0000001900217308 */ /* 0x000e220000001800 */
[----:B------:R-:W-:Y:S01]  /*0910*/  IMAD.MOV.U32 R32, RZ, RZ, 0x1 ;  /* 0x00000001ff207424 */ /* 0x000fe200078e00ff */
[----:B------:R-:W-:Y:S01]  /*0920*/  FSETP.NAN.AND P0, PT, |R7|, |R7|, PT ;  /* 0x400000070700720b */ /* 0x000fe20003f08200 */
[----:B------:R-:W-:Y:S01]  /*0930*/  VIADD R19, R19, 0x1 ;  /* 0x0000000113137836 */ /* 0x000fe20000000000 */
[----:B------:R-:W-:Y:S04]  /*0940*/  BSSY.RECONVERGENT B1, `(.L_x_46) ;  /* 0x000001a000017945 */ /* 0x000fe80003800200 */
[----:B------:R-:W1:Y:S01]  /*0950*/  F2F.F64.F32 R30, R7 ;  /* 0x00000007001e7310 */ /* 0x000e620000201800 */
[----:B------:R-:W-:Y:S01]  /*0960*/  ISETP.NE.AND P1, PT, R19, R6, PT ;  /* 0x000000061300720c */ /* 0x000fe20003f25270 */
[----:B0-----:R-:W-:-:S02]  /*0970*/  DFMA R34, -R24, R32, 1 ;  /* 0x3ff000001822742b */ /* 0x001fc40000000120 */
[----:B-1----:R-:W-:-:S06]  /*0980*/  DADD R30, R46, R30 ;  /* 0x000000002e1e7229 */ /* 0x002fcc000000001e */
[----:B------:R-:W-:-:S08]  /*0990*/  DFMA R34, R34, R34, R34 ;  /* 0x000000222222722b */ /* 0x000fd00000000022 */
[----:B------:R-:W-:Y:S01]  /*09a0*/  DFMA R34, R32, R34, R32 ;  /* 0x000000222022722b */ /* 0x000fe20000000020 */
[----:B------:R-:W-:Y:S02]  /*09b0*/  FSEL R46, R30, R46, !P0 ;  /* 0x0000002e1e2e7208 */ /* 0x000fe40004000000 */
[----:B------:R-:W-:-:S04]  /*09c0*/  FSEL R47, R31, R47, !P0 ;  /* 0x0000002f1f2f7208 */ /* 0x000fc80004000000 */
[----:B------:R-:W-:Y:S01]  /*09d0*/  FSETP.GEU.AND P2, PT, |R47|, 6.5827683646048100446e-37, PT ;  /* 0x036000002f00780b */ /* 0x000fe20003f4e200 */
[----:B------:R-:W-:-:S08]  /*09e0*/  DFMA R32, -R24, R34, 1 ;  /* 0x3ff000001820742b */ /* 0x000fd00000000122 */
[----:B------:R-:W-:-:S08]  /*09f0*/  DFMA R32, R34, R32, R34 ;  /* 0x000000202220722b */ /* 0x000fd00000000022 */
[----:B------:R-:W-:-:S08]  /*0a00*/  DMUL R30, R32, R46 ;  /* 0x0000002e201e7228 */ /* 0x000fd00000000000 */
[----:B------:R-:W-:-:S08]  /*0a10*/  DFMA R34, -R24, R30, R46 ;  /* 0x0000001e1822722b */ /* 0x000fd0000000012e */
[----:B------:R-:W-:-:S10]  /*0a20*/  DFMA R30, R32, R34, R30 ;  /* 0x00000022201e722b */ /* 0x000fd4000000001e */
[----:B------:R-:W-:-:S05]  /*0a30*/  FFMA R5, RZ, R25, R31 ;  /* 0x00000019ff057223 */ /* 0x000fca000000001f */
[----:B------:R-:W-:-:S13]  /*0a40*/  FSETP.GT.AND P0, PT, |R5|, 1.469367938527859385e-39, PT ;  /* 0x001000000500780b */ /* 0x000fda0003f04200 */
[----:B------:R-:W-:Y:S05]  /*0a50*/  @P0 BRA P2, `(.L_x_47) ;  /* 0x0000000000200947 */ /* 0x000fea0001000000 */
[----:B------:R-:W-:Y:S01]  /*0a60*/  IMAD.MOV.U32 R34, RZ, RZ, R46 ;  /* 0x000000ffff227224 */ /* 0x000fe200078e002e */
[----:B------:R-:W-:Y:S01]  /*0a70*/  MOV R8, 0xac0 ;  /* 0x00000ac000087802 */ /* 0x000fe20000000f00 */
[----:B------:R-:W-:Y:S02]  /*0a80*/  IMAD.MOV.U32 R35, RZ, RZ, R47 ;  /* 0x000000ffff237224 */ /* 0x000fe400078e002f */
[----:B------:R-:W-:Y:S02]  /*0a90*/  IMAD.MOV.U32 R32, RZ, RZ, R24 ;  /* 0x000000ffff207224 */ /* 0x000fe400078e0018 */
[----:B------:R-:W-:-:S07]  /*0aa0*/  IMAD.MOV.U32 R33, RZ, RZ, R25 ;  /* 0x000000ffff217224 */ /* 0x000fce00078e0019 */
[----:B-----5:R-:W-:Y:S05]  /*0ab0*/  CALL.REL.NOINC `($__internal_1_$__cuda_sm20_div_rn_f64_full) ;  /* 0x00000024005c7944 */ /* 0x020fea0003c00000 */
[----:B------:R-:W-:Y:S02]  /*0ac0*/  IMAD.MOV.U32 R30, RZ, RZ, R48 ;  /* 0x000000ffff1e7224 */ /* 0x000fe400078e0030 */
[----:B------:R-:W-:-:S07]  /*0ad0*/  IMAD.MOV.U32 R31, RZ, RZ, R49 ;  /* 0x000000ffff1f7224 */ /* 0x000fce00078e0031 */
.L_x_47:
[----:B------:R-:W-:Y:S05]  /*0ae0*/  BSYNC.RECONVERGENT B1 ;  /* 0x0000000000017941 */ /* 0x000fea0003800200 */
.L_x_46:
[----:B------:R-:W-:Y:S01]  /*0af0*/  FSEL R12, R30, R12, !P1 ;  /* 0x0000000c1e0c7208 */ /* 0x000fe20004800000 */
[----:B------:R-:W-:Y:S01]  /*0b00*/  IMAD.MOV.U32 R18, RZ, RZ, 0x1 ;  /* 0x00000001ff127424 */ /* 0x000fe200078e00ff */
[----:B------:R-:W-:Y:S01]  /*0b10*/  FSEL R13, R31, R13, !P1 ;  /* 0x0000000d1f0d7208 */ /* 0x000fe20004800000 */
[----:B-----5:R-:W-:Y:S01]  /*0b20*/  IMAD.MOV.U32 R5, RZ, RZ, R17 ;  /* 0x000000ffff057224 */ /* 0x020fe200078e0011 */
[----:B------:R-:W-:Y:S06]  /*0b30*/  BRA `(.L_x_48) ;  /* 0x00000000007c7947 */ /* 0x000fec0003800000 */
.L_x_45:
[----:B------:R-:W-:Y:S01]  /*0b40*/  DSETP.NAN.AND P0, PT, R12, R12, PT ;  /* 0x0000000c0c00722a */ /* 0x000fe20003f08000 */
[----:B------:R-:W-:Y:S02]  /*0b50*/  IMAD.MOV.U32 R18, RZ, RZ, 0x1 ;  /* 0x00000001ff127424 */ /* 0x000fe400078e00ff */
[----:B-----5:R-:W-:-:S03]  /*0b60*/  IMAD.MOV.U32 R5, RZ, RZ, R17 ;  /* 0x000000ffff057224 */ /* 0x020fc600078e0011 */
[----:B------:R-:W-:-:S13]  /*0b70*/  FSETP.NAN.OR P0, PT, |R7|, |R7|, P0 ;  /* 0x400000070700720b */ /* 0x000fda0000708600 */
[----:B------:R-:W-:Y:S05]  /*0b80*/  @P0 BRA `(.L_x_48) ;  /* 0x0000000000680947 */ /* 0x000fea0003800000 */
[----:B------:R-:W0:Y:S01]  /*0b90*/  MUFU.RCP64H R31, R25 ;  /* 0x00000019001f7308 */ /* 0x000e220000001800 */
[----:B------:R-:W-:Y:S01]  /*0ba0*/  IMAD.MOV.U32 R30, RZ, RZ, 0x1 ;  /* 0x00000001ff1e7424 */ /* 0x000fe200078e00ff */
[----:B------:R-:W-:Y:S06]  /*0bb0*/  BSSY.RECONVERGENT B1, `(.L_x_49) ;  /* 0x0000015000017945 */ /* 0x000fec0003800200 */
[----:B------:R-:W1:Y:S01]  /*0bc0*/  F2F.F64.F32 R34, R7 ;  /* 0x0000000700227310 */ /* 0x000e620000201800 */
[----:B0-----:R-:W-:Y:S02]  /*0bd0*/  DFMA R32, -R24, R30, 1 ;  /* 0x3ff000001820742b */ /* 0x001fe4000000011e */
[----:B-1----:R-:W-:-:S06]  /*0be0*/  DADD R34, -R12, R34 ;  /* 0x000000000c227229 */ /* 0x002fcc0000000122 */
[----:B------:R-:W-:-:S08]  /*0bf0*/  DFMA R32, R32, R32, R32 ;  /* 0x000000202020722b */ /* 0x000fd00000000020 */
[----:B------:R-:W-:Y:S01]  /*0c00*/  DFMA R32, R30, R32, R30 ;  /* 0x000000201e20722b */ /* 0x000fe2000000001e */
[----:B------:R-:W-:-:S07]  /*0c10*/  FSETP.GEU.AND P1, PT, |R35|, 6.5827683646048100446e-37, PT ;  /* 0x036000002300780b */ /* 0x000fce0003f2e200 */
        /* <DEDUP_REMOVED lines=10> */
[----:B------:R-:W-:-:S07]  /*0cc0*/  IMAD.MOV.U32 R33, RZ, RZ, R25 ;  /* 0x000000ffff217224 */ /* 0x000fce00078e0019 */
[----:B------:R-:W-:Y:S05]  /*0cd0*/  CALL.REL.NOINC `($__internal_1_$__cuda_sm20_div_rn_f64_full) ;  /* 0x0000002000d47944 */ /* 0x000fea0003c00000 */
[----:B------:R-:W-:Y:S02]  /*0ce0*/  IMAD.MOV.U32 R30, RZ, RZ, R48 ;  /* 0x000000ffff1e7224 */ /* 0x000fe400078e0030 */
[----:B------:R-:W-:-:S07]  /*0cf0*/  IMAD.MOV.U32 R31, RZ, RZ, R49 ;  /* 0x000000ffff1f7224 */ /* 0x000fce00078e0031 */
.L_x_50:
[----:B------:R-:W-:Y:S05]  /*0d00*/  BSYNC.RECONVERGENT B1 ;  /* 0x0000000000017941 */ /* 0x000fea0003800200 */
.L_x_49:
[----:B------:R-:W-:Y:S01]  /*0d10*/  DADD R12, R12, R30 ;  /* 0x000000000c0c7229 */ /* 0x000fe2000000001e */
[----:B------:R-:W-:-:S10]  /*0d20*/  IMAD.MOV.U32 R5, RZ, RZ, R17 ;  /* 0x000000ffff057224 */ /* 0x000fd400078e0011 */
.L_x_48:
[----:B------:R-:W-:Y:S05]  /*0d30*/  BSYNC.RECONVERGENT B0 ;  /* 0x0000000000007941 */ /* 0x000fea0003800200 */
.L_x_44:
[----:B------:R-:W-:Y:S01]  /*0d40*/  VIADD R8, R4, 0xffffffff ;  /* 0xffffffff04087836 */ /* 0x000fe20000000000 */
[----:B------:R-:W-:Y:S04]  /*0d50*/  BSSY.RECONVERGENT B0, `(.L_x_51) ;  /* 0x00000ca000007945 */ /* 0x000fe80003800200 */
[----:B------:R-:W-:-:S13]  /*0d60*/  ISETP.GE.AND P0, PT, R21, R8, PT ;  /* 0x000000081500720c */ /* 0x000fda0003f06270 */
[----:B------:R-:W-:Y:S05]  /*0d70*/  @!P0 BRA `(.L_x_52) ;  /* 0x0000000c001c8947 */ /* 0x000fea0003800000 */
[----:B------:R-:W-:Y:S01]  /*0d80*/  ISETP.GT.AND P0, PT, R21, R16, PT ;  /* 0x000000101500720c */ /* 0x000fe20003f04270 */
[----:B------:R-:W-:Y:S01]  /*0d90*/  BSSY.RECONVERGENT B1, `(.L_x_53) ;  /* 0x000007f000017945 */ /* 0x000fe20003800200 */
[----:B------:R-:W-:Y:S02]  /*0da0*/  IMAD.MOV.U32 R7, RZ, RZ, 0x7fffffff ;  /* 0x7fffffffff077424 */ /* 0x000fe400078e00ff */
[----:B------:R-:W-:-:S09]  /*0db0*/  IMAD.MOV.U32 R36, RZ, RZ, 0x7fffffff ;  /* 0x7fffffffff247424 */ /* 0x000fd200078e00ff */
[----:B------:R-:W-:Y:S05]  /*0dc0*/  @!P0 BRA `(.L_x_54) ;  /* 0x0000000400ec8947 */ /* 0x000fea0003800000 */
[----:B------:R-:W-:Y:S01]  /*0dd0*/  IMAD.IADD R7, R16, 0x1, -R21 ;  /* 0x0000000110077824 */ /* 0x000fe200078e0a15 */
[----:B------:R-:W-:Y:S01]  /*0de0*/  BSSY.RECONVERGENT B2, `(.L_x_55) ;  /* 0x0000045000027945 */ /* 0x000fe20003800200 */
[----:B------:R-:W-:Y:S01]  /*0df0*/  LOP3.LUT P1, RZ, R9, 0x3, RZ, 0xc0, !PT ;  /* 0x0000000309ff7812 */ /* 0x000fe2000782c0ff */
[----:B------:R-:W-:Y:S02]  /*0e00*/  IMAD.MOV.U32 R36, RZ, RZ, 0x7fffffff ;  /* 0x7fffffffff247424 */ /* 0x000fe400078e00ff */
[----:B------:R-:W-:Y:S01]  /*0e10*/  ISETP.GT.U32.AND P0, PT, R7, -0x4, PT ;  /* 0xfffffffc0700780c */ /* 0x000fe20003f04070 */
[----:B------:R-:W-:Y:S02]  /*0e20*/  IMAD.MOV.U32 R23, RZ, RZ, R16 ;  /* 0x000000ffff177224 */ /* 0x000fe400078e0010 */
[----:B------:R-:W-:-:S10]  /*0e30*/  IMAD.MOV.U32 R7, RZ, RZ, 0x7fffffff ;  /* 0x7fffffffff077424 */ /* 0x000fd400078e00ff */
[----:B------:R-:W-:Y:S05]  /*0e40*/  @P0 BRA `(.L_x_56) ;  /* 0x0000000000f80947 */ /* 0x000fea0003800000 */
[----:B------:R-:W-:Y:S01]  /*0e50*/  LOP3.LUT R37, R9, 0xfffffffc, RZ, 0xc0, !PT ;  /* 0xfffffffc09257812 */ /* 0x000fe200078ec0ff */
[----:B------:R-:W-:Y:S02]  /*0e60*/  IMAD.MOV.U32 R38, RZ, RZ, RZ ;  /* 0x000000ffff267224 */ /* 0x000fe400078e00ff */
[----:B------:R-:W-:Y:S02]  /*0e70*/  IMAD.MOV.U32 R36, RZ, RZ, 0x7fffffff ;  /* 0x7fffffffff247424 */ /* 0x000fe400078e00ff */
[----:B------:R-:W-:-:S07]  /*0e80*/  IMAD.MOV.U32 R23, RZ, RZ, R16 ;  /* 0x000000ffff177224 */ /* 0x000fce00078e0010 */
.L_x_57:
[----:B------:R-:W0:Y:S01]  /*0e90*/  LDC.64 R8, c[0x0][0x390] ;  /* 0x0000e400ff087b82 */ /* 0x000e220000000a00 */
[C---:B------:R-:W-:Y:S02]  /*0ea0*/  VIADD R31, R23.reuse, 0x1 ;  /* 0x00000001171f7836 */ /* 0x040fe40000000000 */
[----:B------:R-:W-:Y:S02]  /*0eb0*/  VIADD R33, R23, 0x2 ;  /* 0x0000000217217836 */ /* 0x000fe40000000000 */
[----:B0-----:R-:W-:-:S06]  /*0ec0*/  IMAD.WIDE.U32 R30, R31, 0x4, R8 ;  /* 0x000000041f1e7825 */ /* 0x001fcc00078e0008 */
[----:B------:R-:W2:Y:S01]  /*0ed0*/  LDG.E.CONSTANT R30, desc[UR8][R30.64] ;  /* 0x000000081e1e7981 */ /* 0x000ea2000c1e9900 */
[----:B------:R-:W-:-:S06]  /*0ee0*/  IMAD.WIDE.U32 R32, R33, 0x4, R8 ;  /* 0x0000000421207825 */ /* 0x000fcc00078e0008 */
[----:B------:R-:W3:Y:S01]  /*0ef0*/  LDG.E.CONSTANT R32, desc[UR8][R32.64] ;  /* 0x0000000820207981 */ /* 0x000ee2000c1e9900 */
[----:B------:R-:W-:-:S04]  /*0f00*/  VIADD R35, R23, 0x3 ;  /* 0x0000000317237836 */ /* 0x000fc80000000000 */
[----:B------:R-:W-:-:S06]  /*0f10*/  IMAD.WIDE.U32 R34, R35, 0x4, R8 ;  /* 0x0000000423227825 */ /* 0x000fcc00078e0008 */
[----:B------:R-:W4:Y:S01]  /*0f20*/  LDG.E.CONSTANT R34, desc[UR8][R34.64] ;  /* 0x0000000822227981 */ /* 0x000f22000c1e9900 */
[----:B------:R-:W-:-:S04]  /*0f30*/  VIADD R23, R23, 0x4 ;  /* 0x0000000417177836 */ /* 0x000fc80000000000 */
[----:B------:R-:W-:-:S06]  /*0f40*/  IMAD.WIDE.U32 R8, R23, 0x4, R8 ;  /* 0x0000000417087825 */ /* 0x000fcc00078e0008 */
[----:B------:R0:W4:Y:S01]  /*0f50*/  LDG.E.CONSTANT R8, desc[UR8][R8.64] ;  /* 0x0000000808087981 */ /* 0x000122000c1e9900 */
[----:B------:R-:W-:Y:S01]  /*0f60*/  VIADD R38, R38, 0x4 ;  /* 0x0000000426267836 */ /* 0x000fe20000000000 */
        /* <DEDUP_REMOVED lines=14> */
[C---:B0-----:R-:W-:Y:S02]  /*1050*/  @!P3 FSEL R9, R32.reuse, R7, P4 ;  /* 0x000000072009b208 */ /* 0x041fe40002000000 */
[----:B------:R-:W-:Y:S02]  /*1060*/  @!P3 PLOP3.LUT P0, PT, P2, PT, PT, 0x80, 0x8 ;  /* 0x000000000008b81c */ /* 0x000fe4000170f070 */
[----:B------:R-:W-:Y:S02]  /*1070*/  @!P3 FSETP.GEU.AND P4, PT, R32, R36, PT ;  /* 0x000000242000b20b */ /* 0x000fe40003f8e000 */
        /* <DEDUP_REMOVED lines=15> */
[----:B------:R-:W-:Y:S01]  /*1170*/  ISETP.NE.AND P4, PT, R38, R37, PT ;  /* 0x000000252600720c */ /* 0x000fe20003f85270 */
[----:B------:R-:W-:Y:S01]  /*1180*/  @!P2 IMAD.MOV.U32 R36, RZ, RZ, R34 ;  /* 0x000000ffff24a224 */ /* 0x000fe200078e0022 */
[----:B------:R-:W-:-:S04]  /*1190*/  @!P3 FSETP.NAN.AND P5, PT, |R7|, |R7|, PT ;  /* 0x400000070700b20b */ /* 0x000fc80003fa8200 */
        /* <DEDUP_REMOVED lines=8> */
[----:B------:R-:W-:Y:S06]  /*1220*/  @P4 BRA `(.L_x_57) ;  /* 0xfffffffc00184947 */ /* 0x000fec000383ffff */
.L_x_56:
[----:B------:R-:W-:Y:S05]  /*1230*/  BSYNC.RECONVERGENT B2 ;  /* 0x0000000000027941 */ /* 0x000fea0003800200 */
.L_x_55:
[----:B------:R-:W-:Y:S05]  /*1240*/  @!P1 BRA `(.L_x_54) ;  /* 0x0000000000cc9947 */ /* 0x000fea0003800000 */
[----:B------:R-:W-:Y:S01]  /*1250*/  IMAD.MOV R9, RZ, RZ, -R16 ;  /* 0x000000ffff097224 */ /* 0x000fe200078e0a10 */
[----:B------:R-:W-:Y:S04]  /*1260*/  BSSY.RECONVERGENT B2, `(.L_x_58) ;  /* 0x0000023000027945 */ /* 0x000fe80003800200 */
[----:B------:R-:W-:-:S05]  /*1270*/  PRMT R9, R9, 0x7710, RZ ;  /* 0x0000771009097816 */ /* 0x000fca00000000ff */
[----:B------:R-:W-:-:S05]  /*1280*/  IMAD.IADD R9, R9, 0x1, R22 ;  /* 0x0000000109097824 */ /* 0x000fca00078e0216 */
[C---:B------:R-:W-:Y:S02]  /*1290*/  LOP3.LUT R16, R9.reuse, 0x3, RZ, 0xc0, !PT ;  /* 0x0000000309107812 */ /* 0x040fe400078ec0ff */
[----:B------:R-:W-:Y:S02]  /*12a0*/  LOP3.LUT R8, R9, 0x1, RZ, 0xc0, !PT ;  /* 0x0000000109087812 */ /* 0x000fe400078ec0ff */
[----:B------:R-:W-:Y:S02]  /*12b0*/  ISETP.NE.AND P0, PT, R16, 0x1, PT ;  /* 0x000000011000780c */ /* 0x000fe40003f05270 */
[----:B------:R-:W-:-:S11]  /*12c0*/  ISETP.NE.U32.AND P1, PT, R8, 0x1, PT ;  /* 0x000000010800780c */ /* 0x000fd60003f25070 */
[----:B------:R-:W-:Y:S05]  /*12d0*/  @!P0 BRA `(.L_x_59) ;  /* 0x00000000006c8947 */ /* 0x000fea0003800000 */
[----:B------:R-:W0:Y:S01]  /*12e0*/  LDC.64 R8, c[0x0][0x390] ;  /* 0x0000e400ff087b82 */ /* 0x000e220000000a00 */
[C---:B------:R-:W-:Y:S02]  /*12f0*/  VIADD R31, R23.reuse, 0x1 ;  /* 0x00000001171f7836 */ /* 0x040fe40000000000 */
[----:B------:R-:W-:Y:S02]  /*1300*/  VIADD R23, R23, 0x2 ;  /* 0x0000000217177836 */ /* 0x000fe40000000000 */
[----:B0-----:R-:W-:-:S06]  /*1310*/  IMAD.WIDE.U32 R30, R31, 0x4, R8 ;  /* 0x000000041f1e7825 */ /* 0x001fcc00078e0008 */
[----:B------:R-:W2:Y:S01]  /*1320*/  LDG.E.CONSTANT R30, desc[UR8][R30.64] ;  /* 0x000000081e1e7981 */ /* 0x000ea2000c1e9900 */
[----:B------:R-:W-:-:S06]  /*1330*/  IMAD.WIDE.U32 R8, R23, 0x4, R8 ;  /* 0x0000000417087825 */ /* 0x000fcc00078e0008 */
[----:B------:R-:W3:Y:S01]  /*1340*/  LDG.E.CONSTANT R8, desc[UR8][R8.64] ;  /* 0x0000000808087981 */ /* 0x000ee2000c1e9900 */
        /* <DEDUP_REMOVED lines=20> */
.L_x_59:
[----:B------:R-:W-:Y:S05]  /*1490*/  BSYNC.RECONVERGENT B2 ;  /* 0x0000000000027941 */ /* 0x000fea0003800200 */
.L_x_58:
[----:B------:R-:W-:Y:S05]  /*14a0*/  @P1 BRA `(.L_x_54) ;  /* 0x0000000000341947 */ /* 0x000fea0003800000 */
[----:B------:R-:W0:Y:S01]  /*14b0*/  LDC.64 R8, c[0x0][0x390] ;  /* 0x0000e400ff087b82 */ /* 0x000e220000000a00 */
[----:B------:R-:W-:-:S04]  /*14c0*/  VIADD R23, R23, 0x1 ;  /* 0x0000000117177836 */ /* 0x000fc80000000000 */
[----:B0-----:R-:W-:-:S05]  /*14d0*/  IMAD.WIDE.U32 R8, R23, 0x4, R8 ;  /* 0x0000000417087825 */ /* 0x001fca00078e0008 */
        /* <DEDUP_REMOVED lines=10> */
.L_x_54:
[----:B------:R-:W-:Y:S05]  /*1580*/  BSYNC.RECONVERGENT B1 ;  /* 0x0000000000017941 */ /* 0x000fea0003800200 */
.L_x_53:
[----:B------:R-:W0:Y:S01]  /*1590*/  F2F.F32.F64 R8, R12 ;  /* 0x0000000c00087310 */ /* 0x000e220000301000 */
[----:B------:R-:W1:Y:S01]  /*15a0*/  LDCU.64 UR4, c[0x0][0x3b8] ;  /* 0x00007700ff0477ac */ /* 0x000e620008000a00 */
[----:B------:R-:W-:Y:S02]  /*15b0*/  FSETP.NAN.AND P0, PT, |R7|, |R7|, PT ;  /* 0x400000070700720b */ /* 0x000fe40003f08200 */
[C---:B------:R-:W-:Y:S02]  /*15c0*/  IADD3 R16, P2, PT, R21.reuse, R26, RZ ;  /* 0x0000001a15107210 */ /* 0x040fe40007f5e0ff */
[----:B------:R-:W-:-:S03]  /*15d0*/  IADD3 R9, P1, PT, R21, R28, RZ ;  /* 0x0000001c15097210 */ /* 0x000fc60007f3e0ff */
[----:B------:R-:W-:Y:S02]  /*15e0*/  IMAD.X R23, RZ, RZ, R2, P2 ;  /* 0x000000ffff177224 */ /* 0x000fe400010e0602 */
[----:B------:R-:W-:Y:S01]  /*15f0*/  IMAD.X R32, RZ, RZ, R3, P1 ;  /* 0x000000ffff207224 */ /* 0x000fe200008e0603 */
[----:B0-----:R-:W-:-:S04]  /*1600*/  FSETP.NUM.AND P0, PT, |R8|, |R8|, !P0 ;  /* 0x400000080800720b */ /* 0x001fc80004707200 */
[----:B------:R-:W-:Y:S02]  /*1610*/  FSETP.NUM.AND P0, PT, |R36|, |R36|, P0 ;  /* 0x400000242400720b */ /* 0x000fe40000707200 */
[C---:B-1----:R-:W-:Y:S02]  /*1620*/  LEA R30, P2, R16.reuse, UR4, 0x2 ;  /* 0x00000004101e7c11 */ /* 0x042fe4000f8410ff */
[C---:B------:R-:W-:Y:S02]  /*1630*/  LEA R8, P1, R9.reuse, UR4, 0x2 ;  /* 0x0000000409087c11 */ /* 0x040fe4000f8210ff */
[----:B------:R-:W-:Y:S02]  /*1640*/  LEA.HI.X R31, R16, UR5, R23, 0x2, P2 ;  /* 0x00000005101f7c11 */ /* 0x000fe400090f1417 */
[----:B------:R-:W-:-:S05]  /*1650*/  LEA.HI.X R9, R9, UR5, R32, 0x2, P1 ;  /* 0x0000000509097c11 */ /* 0x000fca00088f1420 */
[----:B------:R-:W-:-:S05]  /*1660*/  @!P0 IMAD.MOV.U32 R23, RZ, RZ, 0x7fffffff ;  /* 0x7fffffffff178424 */ /* 0x000fca00078e00ff */
[----:B------:R0:W-:Y:S04]  /*1670*/  @!P0 STG.E desc[UR8][R8.64], R23 ;  /* 0x0000001708008986 */ /* 0x0001e8000c101908 */
[----:B------:R0:W-:Y:S01]  /*1680*/  @!P0 STG.E desc[UR8][R30.64], R23 ;  /* 0x000000171e008986 */ /* 0x0001e2000c101908 */
[----:B------:R-:W-:Y:S05]  /*1690*/  @!P0 BRA `(.L_x_52) ;  /* 0x0000000000d48947 */ /* 0x000fea0003800000 */
[----:B------:R-:W-:-:S13]  /*16a0*/  ISETP.GE.AND P0, PT, R21, R4, PT ;  /* 0x000000041500720c */ /* 0x000fda0003f06270 */
[----:B------:R-:W2:Y:S01]  /*16b0*/  @P0 LDG.E.CONSTANT R14, desc[UR8][R14.64+-0x4] ;  /* 0xfffffc080e0e0981 */ /* 0x000ea2000c1e9900 */
[----:B------:R-:W-:Y:S01]  /*16c0*/  F2F.F64.F32 R32, R7 ;  /* 0x0000000700207310 */ /* 0x000fe20000201800 */
[----:B------:R-:W-:Y:S01]  /*16d0*/  DSETP.NAN.AND P2, PT, R10, R10, PT ;  /* 0x0000000a0a00722a */ /* 0x000fe20003f48000 */
[----:B------:R-:W-:Y:S01]  /*16e0*/  VIADD R16, R4, 0xffffffff ;  /* 0xffffffff04107836 */ /* 0x000fe20000000000 */
[----:B------:R-:W-:-:S04]  /*16f0*/  DSETP.NAN.AND P3, PT, R40, R40, PT ;  /* 0x000000282800722a */ /* 0x000fc80003f68000 */
[----:B------:R-:W-:Y:S01]  /*1700*/  ISETP.NE.AND P1, PT, R21, R16, PT ;  /* 0x000000101500720c */ /* 0x000fe20003f25270 */
[----:B------:R-:W1:Y:S08]  /*1710*/  F2F.F64.F32 R34, R0 ;  /* 0x0000000000227310 */ /* 0x000e700000201800 */
[----:B------:R-:W3:Y:S01]  /*1720*/  F2F.F64.F32 R36, R36 ;  /* 0x0000002400247310 */ /* 0x000ee20000201800 */
[----:B-1----:R-:W-:-:S07]  /*1730*/  DFMA R32, -R12, R34, R32 ;  /* 0x000000220c20722b */ /* 0x002fce0000000120 */
[----:B-----5:R-:W-:Y:S01]  /*1740*/  F2F.F64.F32 R16, R17 ;  /* 0x0000001100107310 */ /* 0x020fe20000201800 */
[----:B---3--:R-:W-:Y:S02]  /*1750*/  DFMA R34, R12, R34, R36 ;  /* 0x000000220c22722b */ /* 0x008fe40000000024 */
[----:B0-----:R-:W-:Y:S02]  /*1760*/  FSEL R23, R10, R32, !P2 ;  /* 0x000000200a177208 */ /* 0x001fe40005000000 */
[----:B------:R-:W-:Y:S02]  /*1770*/  FSEL R11, R11, R33, !P2 ;  /* 0x000000210b0b7208 */ /* 0x000fe40005000000 */
[----:B------:R-:W-:Y:S02]  /*1780*/  FSEL R10, R32, R23, !P1 ;  /* 0x00000017200a7208 */ /* 0x000fe40004800000 */
[----:B------:R-:W-:Y:S02]  /*1790*/  FSEL R11, R33, R11, !P1 ;  /* 0x0000000b210b7208 */ /* 0x000fe40004800000 */
[----:B------:R-:W-:-:S02]  /*17a0*/  FSEL R37, R40, R34, !P3 ;  /* 0x0000002228257208 */ /* 0x000fc40005800000 */
[----:B------:R-:W-:Y:S02]  /*17b0*/  FSEL R7, R41, R35, !P3 ;  /* 0x0000002329077208 */ /* 0x000fe40005800000 */
[----:B------:R-:W-:Y:S02]  /*17c0*/  FSEL R36, R34, R37, !P1 ;  /* 0x0000002522247208 */ /* 0x000fe40004800000 */
[----:B------:R-:W-:Y:S01]  /*17d0*/  FSEL R37, R35, R7, !P1 ;  /* 0x0000000723257208 */ /* 0x000fe20004800000 */
[----:B------:R-:W-:-:S05]  /*17e0*/  @P0 DSETP.GT.AND P1, PT, R32, R10, PT ;  /* 0x0000000a2000022a */ /* 0x000fca0003f24000 */
[----:B------:R-:W-:Y:S01]  /*17f0*/  @P0 DSETP.GEU.AND P3, PT, R34, R36, PT ;  /* 0x000000242200022a */ /* 0x000fe20003f6e000 */
[----:B------:R-:W-:Y:S02]  /*1800*/  @P0 FSEL R23, R33, R11, P1 ;  /* 0x0000000b21170208 */ /* 0x000fe40000800000 */
[----:B------:R-:W-:Y:S01]  /*1810*/  @P0 FSEL R7, R32, R10, P1 ;  /* 0x0000000a20070208 */ /* 0x000fe20000800000 */
[----:B--2---:R-:W0:Y:S02]  /*1820*/  @P0 F2F.F64.F32 R14, R14 ;  /* 0x0000000e000e0310 */ /* 0x004e240000201800 */
[--C-:B0-----:R-:W-:Y:S02]  /*1830*/  @P0 DSETP.GEU.AND P2, PT, R10, R14.reuse, PT ;  /* 0x0000000e0a00022a */ /* 0x101fe40003f4e000 */
[----:B------:R-:W-:Y:S01]  /*1840*/  @P0 DSETP.GT.AND P1, PT, R36, R14, PT ;  /* 0x0000000e2400022a */ /* 0x000fe20003f24000 */
[----:B------:R-:W-:-:S03]  /*1850*/  @P0 FSEL R15, R34, R36, !P3 ;  /* 0x00000024220f0208 */ /* 0x000fc60005800000 */
[----:B------:R-:W-:Y:S02]  /*1860*/  @P0 FSEL R38, R23, R33, !P2 ;  /* 0x0000002117260208 */ /* 0x000fe40005000000 */
[----:B------:R-:W-:Y:S02]  /*1870*/  @P0 FSEL R23, R35, R37, !P3 ;  /* 0x0000002523170208 */ /* 0x000fe40005800000 */
[----:B------:R-:W-:Y:S01]  /*1880*/  @P0 FSEL R7, R7, R32, !P2 ;  /* 0x0000002007070208 */ /* 0x000fe20005000000 */
[----:B------:R-:W-:Y:S01]  /*1890*/  @P0 IMAD.MOV.U32 R33, RZ, RZ, R38 ;  /* 0x000000ffff210224 */ /* 0x000fe200078e0026 */
[----:B------:R-:W-:Y:S01]  /*18a0*/  @P0 FSEL R14, R15, R34, P1 ;  /* 0x000000220f0e0208 */ /* 0x000fe20000800000 */
[--C-:B------:R-:W-:Y:S01]  /*18b0*/  DSETP.GEU.AND P2, PT, R36, R16.reuse, PT ;  /* 0x000000102400722a */ /* 0x100fe20003f4e000 */
[----:B------:R-:W-:Y:S01]  /*18c0*/  @P0 FSEL R15, R23, R35, P1 ;  /* 0x00000023170f0208 */ /* 0x000fe20000800000 */
[----:B------:R-:W-:Y:S01]  /*18d0*/  @P0 IMAD.MOV.U32 R32, RZ, RZ, R7 ;  /* 0x000000ffff200224 */ /* 0x000fe200078e0007 */
[----:B------:R-:W-:Y:S01]  /*18e0*/  DSETP.GT.AND P1, PT, R10, R16, PT ;  /* 0x000000100a00722a */ /* 0x000fe20003f24000 */
[----:B------:R-:W-:-:S02]  /*18f0*/  @P0 IMAD.MOV.U32 R34, RZ, RZ, R14 ;  /* 0x000000ffff220224 */ /* 0x000fc400078e000e */
[----:B------:R-:W-:Y:S01]  /*1900*/  @P0 IMAD.MOV.U32 R35, RZ, RZ, R15 ;  /* 0x000000ffff230224 */ /* 0x000fe200078e000f */
[----:B------:R-:W0:Y:S01]  /*1910*/  F2F.F32.F64 R7, R32 ;  /* 0x0000002000077310 */ /* 0x000e220000301000 */
[----:B------:R-:W-:Y:S01]  /*1920*/  IMAD.MOV.U32 R11, RZ, RZ, R33 ;  /* 0x000000ffff0b7224 */ /* 0x000fe200078e0021 */
[----:B------:R-:W-:Y:S01]  /*1930*/  SEL R20, R20, 0xffffffff, !P1 ;  /* 0xffffffff14147807 */ /* 0x000fe20004800000 */
[----:B------:R-:W-:Y:S02]  /*1940*/  IMAD.MOV.U32 R40, RZ, RZ, R34 ;  /* 0x000000ffff287224 */ /* 0x000fe400078e0022 */
[----:B------:R-:W-:Y:S01]  /*1950*/  IMAD.MOV.U32 R41, RZ, RZ, R35 ;  /* 0x000000ffff297224 */ /* 0x000fe200078e0023 */
[----:B------:R-:W-:Y:S02]  /*1960*/  SEL R20, R20, 0x1, P2 ;  /* 0x0000000114147807 */ /* 0x000fe40001000000 */
[----:B------:R-:W1:Y:S02]  /*1970*/  F2F.F32.F64 R10, R34 ;  /* 0x00000022000a7310 */ /* 0x000e640000301000 */
[----:B------:R-:W-:-:S02]  /*1980*/  ISETP.NE.AND P0, PT, R20, 0x1, PT ;  /* 0x000000011400780c */ /* 0x000fc40003f05270 */
[----:B------:R-:W-:Y:S02]  /*1990*/  ISETP.NE.AND P1, PT, R20, -0x1, PT ;  /* 0xffffffff1400780c */ /* 0x000fe40003f25270 */
[----:B0-----:R-:W-:-:S05]  /*19a0*/  FSEL R7, R7, +QNAN , !P0 ;  /* 0x7fffffff07077808 */ /* 0x001fca0004000000 */
[----:B------:R2:W-:Y:S01]  /*19b0*/  STG.E desc[UR8][R8.64], R7 ;  /* 0x0000000708007986 */ /* 0x0005e2000c101908 */
[----:B-1----:R-:W-:Y:S01]  /*19c0*/  FSEL R15, R10, +QNAN , !P1 ;  /* 0x7fffffff0a0f7808 */ /* 0x002fe20004800000 */
[----:B------:R-:W-:-:S04]  /*19d0*/  IMAD.MOV.U32 R10, RZ, RZ, R32 ;  /* 0x000000ffff0a7224 */ /* 0x000fc800078e0020 */
[----:B------:R2:W-:Y:S03]  /*19e0*/  STG.E desc[UR8][R30.64], R15 ;  /* 0x0000000f1e007986 */ /* 0x0005e6000c101908 */
.L_x_52:
[----:B------:R-:W-:Y:S05]  /*19f0*/  BSYNC.RECONVERGENT B0 ;  /* 0x0000000000007941 */ /* 0x000fea0003800200 */
.L_x_51:
[----:B------:R-:W1:Y:S01]  /*1a00*/  LDCU UR4, c[0x0][0x398] ;  /* 0x00007300ff0477ac */ /* 0x000e620008000800 */
[----:B------:R-:W-:Y:S02]  /*1a10*/  VIADD R21, R21, 0x1 ;  /* 0x0000000115157836 */ /* 0x000fe40000000000 */
[----:B------:R-:W-:-:S03]  /*1a20*/  VIADD R22, R22, 0x1 ;  /* 0x0000000116167836 */ /* 0x000fc60000000000 */
[----:B-1----:R-:W-:-:S13]  /*1a30*/  ISETP.NE.AND P0, PT, R21, UR4, PT ;  /* 0x0000000415007c0c */ /* 0x002fda000bf05270 */
[----:B------:R-:W-:Y:S05]  /*1a40*/  @P0 BRA `(.L_x_60) ;  /* 0xffffffec00500947 */ /* 0x000fea000383ffff */
[----:B------:R-:W-:Y:S05]  /*1a50*/  EXIT ;  /* 0x000000000000794d */ /* 0x000fea0003800000 */
.L_x_43:
        /* <DEDUP_REMOVED lines=13> */
.L_x_78:
        /* <DEDUP_REMOVED lines=51> */
.L_x_65:
[----:B------:R-:W-:Y:S05]  /*1e60*/  BSYNC.RECONVERGENT B1 ;  /* 0x0000000000017941 */ /* 0x000fea0003800200 */
.L_x_64:
[----:B------:R-:W-:Y:S01]  /*1e70*/  DADD R16, R16, R30 ;  /* 0x0000000010107229 */ /* 0x000fe2000000001e */
[----:B------:R-:W-:Y:S01]  /*1e80*/  IMAD.MOV.U32 R5, RZ, RZ, R40 ;  /* 0x000000ffff057224 */ /* 0x000fe200078e0028 */
[----:B------:R-:W-:Y:S09]  /*1e90*/  BRA `(.L_x_63) ;  /* 0x00000000008c7947 */ /* 0x000ff20003800000 */
.L_x_62:
        /* <DEDUP_REMOVED lines=30> */
.L_x_67:
[----:B------:R-:W-:Y:S05]  /*2080*/  BSYNC.RECONVERGENT B1 ;  /* 0x0000000000017941 */ /* 0x000fea0003800200 */
.L_x_66:
[----:B------:R-:W-:Y:S01]  /*2090*/  IMAD.MOV.U32 R12, RZ, RZ, 0x1 ;  /* 0x00000001ff0c7424 */ /* 0x000fe200078e00ff */
[----:B------:R-:W-:Y:S01]  /*20a0*/  FSEL R16, R30, R16, !P1 ;  /* 0x000000101e107208 */ /* 0x000fe20004800000 */
[----:B-----5:R-:W-:Y:S01]  /*20b0*/  IMAD.MOV.U32 R5, RZ, RZ, R40 ;  /* 0x000000ffff057224 */ /* 0x020fe200078e0028 */
[----:B------:R-:W-:-:S07]  /*20c0*/  FSEL R17, R31, R17, !P1 ;  /* 0x000000111f117208 */ /* 0x000fce0004800000 */
.L_x_63:
[----:B------:R-:W-:Y:S05]  /*20d0*/  BSYNC.RECONVERGENT B0 ;  /* 0x0000000000007941 */ /* 0x000fea0003800200 */
.L_x_61:
        /* <DEDUP_REMOVED lines=11> */
[----:B------:R-:W-:Y:S02]  /*2190*/  IMAD.MOV.U32 R8, RZ, RZ, 0x7fffffff ;  /* 0x7fffffffff087424 */ /* 0x000fe400078e00ff */
[----:B------:R-:W-:Y:S01]  /*21a0*/  IMAD.MOV.U32 R43, RZ, RZ, R42 ;  /* 0x000000ffff2b7224 */ /* 0x000fe200078e002a */
[----:B------:R-:W-:Y:S01]  /*21b0*/  ISETP.GT.U32.AND P0, PT, R7, -0x4, PT ;  /* 0xfffffffc0700780c */ /* 0x000fe20003f04070 */
[----:B------:R-:W-:-:S12]  /*21c0*/  IMAD.MOV.U32 R7, RZ, RZ, 0x7fffffff ;  /* 0x7fffffffff077424 */ /* 0x000fd800078e00ff */
[----:B------:R-:W-:Y:S05]  /*21d0*/  @P0 BRA `(.L_x_73) ;  /* 0x0000000400500947 */ /* 0x000fea0003800000 */
[----:B------:R-:W-:Y:S01]  /*21e0*/  LOP3.LUT R50, R41, 0xfffffffc, RZ, 0xc0, !PT ;  /* 0xfffffffc29327812 */ /* 0x000fe200078ec0ff */
[----:B------:R-:W-:Y:S01]  /*21f0*/  BSSY.RECONVERGENT B3, `(.L_x_74) ;  /* 0x0000051000037945 */ /* 0x000fe20003800200 */
[----:B------:R-:W-:Y:S02]  /*2200*/  VIADD R43, R42, 0x2 ;  /* 0x000000022a2b7836 */ /* 0x000fe40000000000 */
[----:B------:R-:W-:Y:S02]  /*2210*/  IMAD.MOV.U32 R8, RZ, RZ, 0x7fffffff ;  /* 0x7fffffffff087424 */ /* 0x000fe400078e00ff */
[----:B------:R-:W-:-:S07]  /*2220*/  IMAD.MOV R50, RZ, RZ, -R50 ;  /* 0x000000ffff327224 */ /* 0x000fce00078e0a32 */
.L_x_75:
[----:B------:R-:W0:Y:S01]  /*2230*/  LDC.64 R32, c[0x0][0x380] ;  /* 0x0000e000ff207b82 */ /* 0x000e220000000a00 */
[----:B------:R-:W-:-:S07]  /*2240*/  VIADD R37, R43, 0xffffffff ;  /* 0xffffffff2b257836 */ /* 0x000fce0000000000 */
[----:B------:R-:W1:Y:S01]  /*2250*/  LDC.64 R30, c[0x0][0x388] ;  /* 0x0000e200ff1e7b82 */ /* 0x000e620000000a00 */
[----:B0-----:R-:W-:-:S06]  /*2260*/  IMAD.WIDE.U32 R34, R37, 0x4, R32 ;  /* 0x0000000425227825 */ /* 0x001fcc00078e0020 */
[----:B------:R0:W2:Y:S01]  /*2270*/  LDG.E.CONSTANT R34, desc[UR8][R34.64] ;  /* 0x0000000822227981 */ /* 0x0000a2000c1e9900 */
[----:B-1----:R-:W-:-:S06]  /*2280*/  IMAD.WIDE.U32 R36, R37, 0x4, R30 ;  /* 0x0000000425247825 */ /* 0x002fcc00078e001e */
[----:B------:R-:W3:Y:S01]  /*2290*/  LDG.E.CONSTANT R37, desc[UR8][R36.64] ;  /* 0x0000000824257981 */ /* 0x000ee2000c1e9900 */
[----:B------:R-:W-:-:S04]  /*22a0*/  IMAD.WIDE.U32 R38, R43, 0x4, R32 ;  /* 0x000000042b267825 */ /* 0x000fc800078e0020 */
[C---:B------:R-:W-:Y:S02]  /*22b0*/  IMAD.WIDE.U32 R44, R43.reuse, 0x4, R30 ;  /* 0x000000042b2c7825 */ /* 0x040fe400078e001e */
[----:B------:R-:W4:Y:S04]  /*22c0*/  LDG.E.CONSTANT R38, desc[UR8][R38.64] ;  /* 0x0000000826267981 */ /* 0x000f28000c1e9900 */
[----:B------:R-:W4:Y:S01]  /*22d0*/  LDG.E.CONSTANT R45, desc[UR8][R44.64] ;  /* 0x000000082c2d7981 */ /* 0x000f22000c1e9900 */
[----:B------:R-:W-:-:S04]  /*22e0*/  VIADD R49, R43, 0x1 ;  /* 0x000000012b317836 */ /* 0x000fc80000000000 */
[----:B------:R-:W-:-:S04]  /*22f0*/  IMAD.WIDE.U32 R46, R49, 0x4, R32 ;  /* 0x00000004312e7825 */ /* 0x000fc800078e0020 */
[----:B------:R-:W-:Y:S02]  /*2300*/  IMAD.WIDE.U32 R48, R49, 0x4, R30 ;  /* 0x0000000431307825 */ /* 0x000fe400078e001e */
[----:B------:R-:W4:Y:S04]  /*2310*/  LDG.E.CONSTANT R46, desc[UR8][R46.64] ;  /* 0x000000082e2e7981 */ /* 0x000f28000c1e9900 */
[----:B------:R-:W4:Y:S01]  /*2320*/  LDG.E.CONSTANT R49, desc[UR8][R48.64] ;  /* 0x0000000830317981 */ /* 0x000f22000c1e9900 */
[----:B0-----:R-:W-:-:S04]  /*2330*/  VIADD R35, R43, 0x2 ;  /* 0x000000022b237836 */ /* 0x001fc80000000000 */
[----:B------:R-:W-:-:S04]  /*2340*/  IMAD.WIDE.U32 R32, R35, 0x4, R32 ;  /* 0x0000000423207825 */ /* 0x000fc800078e0020 */
[----:B------:R-:W-:Y:S02]  /*2350*/  IMAD.WIDE.U32 R30, R35, 0x4, R30 ;  /* 0x00000004231e7825 */ /* 0x000fe400078e001e */
[----:B------:R-:W4:Y:S04]  /*2360*/  LDG.E.CONSTANT R32, desc[UR8][R32.64] ;  /* 0x0000000820207981 */ /* 0x000f28000c1e9900 */
[----:B------:R-:W4:Y:S01]  /*2370*/  LDG.E.CONSTANT R31, desc[UR8][R30.64] ;  /* 0x000000081e1f7981 */ /* 0x000f22000c1e9900 */
[----:B------:R-:W-:Y:S02]  /*2380*/  VIADD R50, R50, 0x4 ;  /* 0x0000000432327836 */ /* 0x000fe40000000000 */
[----:B------:R-:W-:Y:S01]  /*2390*/  VIADD R43, R43, 0x4 ;  /* 0x000000042b2b7836 */ /* 0x000fe20000000000 */
[----:B--2---:R-:W-:-:S04]  /*23a0*/  FSETP.NAN.AND P1, PT, |R34|, |R34|, PT ;  /* 0x400000222200720b */ /* 0x004fc80003f28200 */
[----:B------:R-:W-:Y:S02]  /*23b0*/  FSETP.NAN.OR P6, PT, |R7|, |R7|, P1 ;  /* 0x400000070700720b */ /* 0x000fe40000fc8600 */
[----:B---3--:R-:W-:-:S04]  /*23c0*/  FSETP.NAN.AND P0, PT, |R37|, |R37|, PT ;  /* 0x400000252500720b */ /* 0x008fc80003f08200 */
[----:B------:R-:W-:-:S03]  /*23d0*/  FSETP.NAN.OR P2, PT, |R8|, |R8|, P0 ;  /* 0x400000080800720b */ /* 0x000fc60000748600 */
[-C--:B------:R-:W-:Y:S02]  /*23e0*/  @!P1 FSETP.GT.AND P3, PT, R34, R7.reuse, PT ;  /* 0x000000072200920b */ /* 0x080fe40003f64000 */
[----:B----4-:R-:W-:Y:S02]  /*23f0*/  FSETP.NAN.AND P4, PT, |R38|, |R38|, PT ;  /* 0x400000262600720b */ /* 0x010fe40003f88200 */
[----:B------:R-:W-:Y:S02]  /*2400*/  @!P6 FSEL R34, R34, R7, P3 ;  /* 0x000000072222e208 */ /* 0x000fe40001800000 */
[----:B------:R-:W-:Y:S02]  /*2410*/  FSETP.NAN.AND P5, PT, |R45|, |R45|, PT ;  /* 0x4000002d2d00720b */ /* 0x000fe40003fa8200 */
[----:B------:R-:W-:Y:S01]  /*2420*/  @!P0 FSETP.GEU.AND P3, PT, R37, R8, PT ;  /* 0x000000082500820b */ /* 0x000fe20003f6e000 */
[----:B------:R-:W-:-:S03]  /*2430*/  @!P1 IMAD.MOV.U32 R7, RZ, RZ, R34 ;  /* 0x000000ffff079224 */ /* 0x000fc600078e0022 */
[----:B------:R-:W-:-:S03]  /*2440*/  @!P2 FSEL R37, R37, R8, !P3 ;  /* 0x000000082525a208 */ /* 0x000fc60005800000 */
[----:B------:R-:W-:Y:S02]  /*2450*/  @!P4 FSETP.NAN.AND P2, PT, |R7|, |R7|, PT ;  /* 0x400000070700c20b */ /* 0x000fe40003f48200 */
[----:B------:R-:W-:Y:S01]  /*2460*/  @!P0 IMAD.MOV.U32 R8, RZ, RZ, R37 ;  /* 0x000000ffff088224 */ /* 0x000fe200078e0025 */
[----:B------:R-:W-:Y:S02]  /*2470*/  PLOP3.LUT P1, PT, PT, PT, PT, 0x80, 0x8 ;  /* 0x000000000008781c */ /* 0x000fe40003f2f070 */
[----:B------:R-:W-:Y:S02]  /*2480*/  @!P4 PLOP3.LUT P1, PT, P2, PT, PT, 0x80, 0x8 ;  /* 0x000000000008c81c */ /* 0x000fe4000172f070 */
[----:B------:R-:W-:Y:S02]  /*2490*/  @!P5 FSETP.NAN.AND P2, PT, |R8|, |R8|, PT ;  /* 0x400000080800d20b */ /* 0x000fe40003f48200 */
[----:B------:R-:W-:Y:S02]  /*24a0*/  PLOP3.LUT P0, PT, PT, PT, PT, 0x80, 0x8 ;  /* 0x000000000008781c */ /* 0x000fe40003f0f070 */
[----:B------:R-:W-:-:S02]  /*24b0*/  @!P5 PLOP3.LUT P0, PT, P2, PT, PT, 0x80, 0x8 ;  /* 0x000000000008d81c */ /* 0x000fc4000170f070 */
        /* <DEDUP_REMOVED lines=22> */
[----:B------:R-:W-:-:S04]  /*2620*/  @!P5 FSETP.NAN.AND P2, PT, |R7|, |R7|, PT ;  /* 0x400000070700d20b */ /* 0x000fc80003f48200 */
[----:B------:R-:W-:Y:S02]  /*2630*/  @!P4 FSETP.NAN.AND P3, PT, |R8|, |R8|, PT ;  /* 0x400000080800c20b */ /* 0x000fe40003f68200 */
[----:B------:R-:W-:Y:S02]  /*2640*/  PLOP3.LUT P0, PT, PT, PT, PT, 0x80, 0x8 ;  /* 0x000000000008781c */ /* 0x000fe40003f0f070 */
[----:B------:R-:W-:Y:S02]  /*2650*/  PLOP3.LUT P1, PT, PT, PT, PT, 0x80, 0x8 ;  /* 0x000000000008781c */ /* 0x000fe40003f2f070 */
[----:B------:R-:W-:Y:S02]  /*2660*/  @!P5 PLOP3.LUT P0, PT, P2, PT, PT, 0x80, 0x8 ;  /* 0x000000000008d81c */ /* 0x000fe4000170f070 */
[----:B------:R-:W-:Y:S02]  /*2670*/  @!P4 PLOP3.LUT P1, PT, P3, PT, PT, 0x80, 0x8 ;  /* 0x000000000008c81c */ /* 0x000fe40001f2f070 */
[----:B------:R-:W-:-:S02]  /*2680*/  ISETP.NE.AND P6, PT, R50, RZ, PT ;  /* 0x000000ff3200720c */ /* 0x000fc40003fc5270 */
[----:B------:R-:W-:Y:S02]  /*2690*/  @!P5 FSETP.GT.AND P2, PT, R32, R7, PT ;  /* 0x000000072000d20b */ /* 0x000fe40003f44000 */
[----:B------:R-:W-:-:S05]  /*26a0*/  @!P4 FSETP.GEU.AND P3, PT, R31, R8, PT ;  /* 0x000000081f00c20b */ /* 0x000fca0003f6e000 */
[----:B------:R-:W-:Y:S02]  /*26b0*/  @!P0 FSEL R32, R32, R7, P2 ;  /* 0x0000000720208208 */ /* 0x000fe40001000000 */
[----:B------:R-:W-:-:S03]  /*26c0*/  @!P1 FSEL R31, R31, R8, !P3 ;  /* 0x000000081f1f9208 */ /* 0x000fc60005800000 */
[----:B------:R-:W-:Y:S02]  /*26d0*/  @!P5 IMAD.MOV.U32 R7, RZ, RZ, R32 ;  /* 0x000000ffff07d224 */ /* 0x000fe400078e0020 */
[----:B------:R-:W-:Y:S01]  /*26e0*/  @!P4 IMAD.MOV.U32 R8, RZ, RZ, R31 ;  /* 0x000000ffff08c224 */ /* 0x000fe200078e001f */
[----:B------:R-:W-:Y:S06]  /*26f0*/  @P6 BRA `(.L_x_75) ;  /* 0xfffffff800cc6947 */ /* 0x000fec000383ffff */
[----:B------:R-:W-:Y:S05]  /*2700*/  BSYNC.RECONVERGENT B3 ;  /* 0x0000000000037941 */ /* 0x000fea0003800200 */
.L_x_74:
[----:B------:R-:W-:-:S07]  /*2710*/  VIADD R43, R43, 0xfffffffe ;  /* 0xfffffffe2b2b7836 */ /* 0x000fce0000000000 */
.L_x_73:
[----:B------:R-:W-:Y:S05]  /*2720*/  BSYNC.RECONVERGENT B2 ;  /* 0x0000000000027941 */ /* 0x000fea0003800200 */
.L_x_72:
[----:B------:R-:W-:-:S13]  /*2730*/  LOP3.LUT P0, RZ, R41, 0x3, RZ, 0xc0, !PT ;  /* 0x0000000329ff7812 */ /* 0x000fda000780c0ff */
        /* <DEDUP_REMOVED lines=11> */
[----:B------:R-:W-:-:S07]  /*27f0*/  VIADD R37, R43, 0x1 ;  /* 0x000000012b257836 */ /* 0x000fce0000000000 */
[----:B------:R-:W1:Y:S01]  /*2800*/  LDC.64 R30, c[0x0][0x388] ;  /* 0x0000e200ff1e7b82 */ /* 0x000e620000000a00 */
[----:B------:R-:W-:Y:S02]  /*2810*/  VIADD R43, R43, 0x2 ;  /* 0x000000022b2b7836 */ /* 0x000fe40000000000 */
[----:B0-----:R-:W-:-:S06]  /*2820*/  IMAD.WIDE.U32 R34, R37, 0x4, R32 ;  /* 0x0000000425227825 */ /* 0x001fcc00078e0020 */
[----:B------:R-:W2:Y:S01]  /*2830*/  LDG.E.CONSTANT R34, desc[UR8][R34.64] ;  /* 0x0000000822227981 */ /* 0x000ea2000c1e9900 */
[----:B-1----:R-:W-:-:S06]  /*2840*/  IMAD.WIDE.U32 R36, R37, 0x4, R30 ;  /* 0x0000000425247825 */ /* 0x002fcc00078e001e */
[----:B------:R-:W3:Y:S01]  /*2850*/  LDG.E.CONSTANT R37, desc[UR8][R36.64] ;  /* 0x0000000824257981 */ /* 0x000ee2000c1e9900 */
[----:B------:R-:W-:-:S04]  /*2860*/  IMAD.WIDE.U32 R32, R43, 0x4, R32 ;  /* 0x000000042b207825 */ /* 0x000fc800078e0020 */
[----:B------:R-:W-:Y:S02]  /*2870*/  IMAD.WIDE.U32 R30, R43, 0x4, R30 ;  /* 0x000000042b1e7825 */ /* 0x000fe400078e001e */
[----:B------:R-:W4:Y:S04]  /*2880*/  LDG.E.CONSTANT R32, desc[UR8][R32.64] ;  /* 0x0000000820207981 */ /* 0x000f28000c1e9900 */
[----:B------:R-:W4:Y:S01]  /*2890*/  LDG.E.CONSTANT R31, desc[UR8][R30.64] ;  /* 0x000000081e1f7981 */ /* 0x000f22000c1e9900 */
        /* <DEDUP_REMOVED lines=24> */
.L_x_77:
[----:B------:R-:W-:Y:S05]  /*2a20*/  BSYNC.RECONVERGENT B2 ;  /* 0x0000000000027941 */ /* 0x000fea0003800200 */
.L_x_76:
[----:B------:R-:W-:Y:S05]  /*2a30*/  @P2 BRA `(.L_x_71) ;  /* 0x0000000000442947 */ /* 0x000fea0003800000 */
[----:B------:R-:W0:Y:S01]  /*2a40*/  LDC.64 R32, c[0x0][0x380] ;  /* 0x0000e000ff207b82 */ /* 0x000e220000000a00 */
[----:B------:R-:W-:-:S07]  /*2a50*/  VIADD R43, R43, 0x1 ;  /* 0x000000012b2b7836 */ /* 0x000fce0000000000 */
[----:B------:R-:W1:Y:S01]  /*2a60*/  LDC.64 R30, c[0x0][0x388] ;  /* 0x0000e200ff1e7b82 */ /* 0x000e620000000a00 */
[----:B0-----:R-:W-:-:S05]  /*2a70*/  IMAD.WIDE.U32 R32, R43, 0x4, R32 ;  /* 0x000000042b207825 */ /* 0x001fca00078e0020 */
[----:B------:R-:W2:Y:S01]  /*2a80*/  LDG.E.CONSTANT R34, desc[UR8][R32.64] ;  /* 0x0000000820227981 */ /* 0x000ea2000c1e9900 */
[----:B-1----:R-:W-:-:S05]  /*2a90*/  IMAD.WIDE.U32 R30, R43, 0x4, R30 ;  /* 0x000000042b1e7825 */ /* 0x002fca00078e001e */
[----:B------:R-:W3:Y:S01]  /*2aa0*/  LDG.E.CONSTANT R35, desc[UR8][R30.64] ;  /* 0x000000081e237981 */ /* 0x000ee2000c1e9900 */
[----:B--2---:R-:W-:-:S04]  /*2ab0*/  FSETP.NAN.AND P1, PT, |R34|, |R34|, PT ;  /* 0x400000222200720b */ /* 0x004fc80003f28200 */
[----:B------:R-:W-:Y:S02]  /*2ac0*/  FSETP.NAN.OR P4, PT, |R7|, |R7|, P1 ;  /* 0x400000070700720b */ /* 0x000fe40000f88600 */
[----:B---3--:R-:W-:-:S04]  /*2ad0*/  FSETP.NAN.AND P2, PT, |R35|, |R35|, PT ;  /* 0x400000232300720b */ /* 0x008fc80003f48200 */
[----:B------:R-:W-:-:S03]  /*2ae0*/  FSETP.NAN.OR P5, PT, |R8|, |R8|, P2 ;  /* 0x400000080800720b */ /* 0x000fc600017a8600 */
[----:B------:R-:W-:-:S06]  /*2af0*/  @!P1 FSETP.GT.AND P0, PT, R34, R7, PT ;  /* 0x000000072200920b */ /* 0x000fcc0003f04000 */
[CC--:B------:R-:W-:Y:S02]  /*2b00*/  @!P2 FSETP.GEU.AND P3, PT, R35.reuse, R8.reuse, PT ;  /* 0x000000082300a20b */ /* 0x0c0fe40003f6e000 */
[----:B------:R-:W-:Y:S02]  /*2b10*/  @!P4 FSEL R34, R34, R7, P0 ;  /* 0x000000072222c208 */ /* 0x000fe40000000000 */
[----:B------:R-:W-:-:S03]  /*2b20*/  @!P5 FSEL R35, R35, R8, !P3 ;  /* 0x000000082323d208 */ /* 0x000fc60005800000 */
[----:B------:R-:W-:Y:S02]  /*2b30*/  @!P1 IMAD.MOV.U32 R7, RZ, RZ, R34 ;  /* 0x000000ffff079224 */ /* 0x000fe400078e0022 */
[----:B------:R-:W-:-:S07]  /*2b40*/  @!P2 IMAD.MOV.U32 R8, RZ, RZ, R35 ;  /* 0x000000ffff08a224 */ /* 0x000fce00078e0023 */
.L_x_71:
[----:B------:R-:W-:Y:S05]  /*2b50*/  BSYNC.RECONVERGENT B1 ;  /* 0x0000000000017941 */ /* 0x000fea0003800200 */
.L_x_70:
        /* <DEDUP_REMOVED lines=9> */
[----:B-1----:R-:W-:Y:S02]  /*2bf0*/  LEA R30, P1, R31, UR4, 0x2 ;  /* 0x000000041f1e7c11 */ /* 0x002fe4000f8210ff */
[----:B------:R-:W-:Y:S02]  /*2c00*/  LEA R32, P2, R33, UR4, 0x2 ;  /* 0x0000000421207c11 */ /* 0x000fe4000f8410ff */
        /* <DEDUP_REMOVED lines=8> */
[----:B0-----:R-:W-:Y:S01]  /*2c90*/  F2F.F64.F32 R34, R7 ;  /* 0x0000000700227310 */ /* 0x001fe20000201800 */
[----:B------:R-:W-:Y:S02]  /*2ca0*/  DSETP.NAN.AND P2, PT, R18, R18, PT ;  /* 0x000000121200722a */ /* 0x000fe40003f48000 */
[----:B------:R-:W-:-:S05]  /*2cb0*/  DSETP.NAN.AND P3, PT, R20, R20, PT ;  /* 0x000000141400722a */ /* 0x000fca0003f68000 */
[----:B------:R-:W0:Y:S08]  /*2cc0*/  F2F.F64.F32 R36, R0 ;  /* 0x0000000000247310 */ /* 0x000e300000201800 */
[----:B------:R-:W1:Y:S01]  /*2cd0*/  F2F.F64.F32 R38, R8 ;  /* 0x0000000800267310 */ /* 0x000e620000201800 */
[CC--:B0-----:R-:W-:Y:S02]  /*2ce0*/  DFMA R34, -R16.reuse, R36.reuse, R34 ;  /* 0x000000241022722b */ /* 0x0c1fe40000000122 */
[----:B-1----:R-:W-:Y:S01]  /*2cf0*/  DFMA R36, R16, R36, R38 ;  /* 0x000000241024722b */ /* 0x002fe20000000026 */
[----:B------:R-:W-:-:S07]  /*2d00*/  VIADD R38, R4, 0xffffffff ;  /* 0xffffffff04267836 */ /* 0x000fce0000000000 */
[----:B------:R-:W-:Y:S02]  /*2d10*/  FSEL R39, R18, R34, !P2 ;  /* 0x0000002212277208 */ /* 0x000fe40005000000 */
[----:B------:R-:W-:Y:S02]  /*2d20*/  FSEL R19, R19, R35, !P2 ;  /* 0x0000002313137208 */ /* 0x000fe40005000000 */
[----:B------:R-:W-:Y:S02]  /*2d30*/  ISETP.NE.AND P1, PT, R11, R38, PT ;  /* 0x000000260b00720c */ /* 0x000fe40003f25270 */
[----:B------:R-:W-:Y:S02]  /*2d40*/  FSEL R7, R20, R36, !P3 ;  /* 0x0000002414077208 */ /* 0x000fe40005800000 */
[----:B------:R-:W-:Y:S02]  /*2d50*/  FSEL R18, R34, R39, !P1 ;  /* 0x0000002722127208 */ /* 0x000fe40004800000 */
[----:B------:R-:W-:Y:S01]  /*2d60*/  FSEL R19, R35, R19, !P1 ;  /* 0x0000001323137208 */ /* 0x000fe20004800000 */
[----:B-----5:R-:W-:Y:S01]  /*2d70*/  F2F.F64.F32 R38, R40 ;  /* 0x0000002800267310 */ /* 0x020fe20000201800 */
[----:B------:R-:W-:-:S02]  /*2d80*/  FSEL R21, R21, R37, !P3 ;  /* 0x0000002515157208 */ /* 0x000fc40005800000 */
        /* <DEDUP_REMOVED lines=26> */
[----:B------:R-:W-:Y:S01]  /*2f30*/  SEL R10, R10, 0x1, P2 ;  /* 0x000000010a0a7807 */ /* 0x000fe20001000000 */
[----:B------:R-:W-:Y:S01]  /*2f40*/  IMAD.MOV.U32 R21, RZ, RZ, R37 ;  /* 0x000000ffff157224 */ /* 0x000fe200078e0025 */
[----:B------:R-:W1:Y:S02]  /*2f50*/  F2F.F32.F64 R8, R36 ;  /* 0x0000002400087310 */ /* 0x000e640000301000 */
[----:B------:R-:W-:-:S02]  /*2f60*/  ISETP.NE.AND P0, PT, R10, 0x1, PT ;  /* 0x000000010a00780c */ /* 0x000fc40003f05270 */
[----:B------:R-:W-:Y:S02]  /*2f70*/  ISETP.NE.AND P1, PT, R10, -0x1, PT ;  /* 0xffffffff0a00780c */ /* 0x000fe40003f25270 */
[----:B0-----:R-:W-:-:S05]  /*2f80*/  FSEL R7, R7, +QNAN , !P0 ;  /* 0x7fffffff07077808 */ /* 0x001fca0004000000 */
[----:B------:R2:W-:Y:S01]  /*2f90*/  STG.E desc[UR8][R30.64], R7 ;  /* 0x000000071e007986 */ /* 0x0005e2000c101908 */
[----:B-1----:R-:W-:-:S05]  /*2fa0*/  FSEL R15, R8, +QNAN , !P1 ;  /* 0x7fffffff080f7808 */ /* 0x002fca0004800000 */
[----:B------:R2:W-:Y:S02]  /*2fb0*/  STG.E desc[UR8][R32.64], R15 ;  /* 0x0000000f20007986 */ /* 0x0005e4000c101908 */
.L_x_69:
[----:B------:R-:W-:Y:S05]  /*2fc0*/  BSYNC.RECONVERGENT B0 ;  /* 0x0000000000007941 */ /* 0x000fea0003800200 */
.L_x_68:
[----:B------:R-:W1:Y:S01]  /*2fd0*/  LDCU UR4, c[0x0][0x398] ;  /* 0x00007300ff0477ac */ /* 0x000e620008000800 */
[----:B------:R-:W-:-:S05]  /*2fe0*/  VIADD R11, R11, 0x1 ;  /* 0x000000010b0b7836 */ /* 0x000fca0000000000 */
[----:B-1----:R-:W-:-:S13]  /*2ff0*/  ISETP.NE.AND P0, PT, R11, UR4, PT ;  /* 0x000000040b007c0c */ /* 0x002fda000bf05270 */
[----:B------:R-:W-:Y:S05]  /*3000*/  @!P0 EXIT ;  /* 0x000000000000894d */ /* 0x000fea0003800000 */
[----:B------:R-:W-:Y:S01]  /*3010*/  VIADD R9, R9, 0x1 ;  /* 0x0000000109097836 */ /* 0x000fe20000000000 */
[----:B------:R-:W-:Y:S06]  /*3020*/  BRA `(.L_x_78) ;  /* 0xffffffe800c07947 */ /* 0x000fec000383ffff */
        .weak           $__internal_1_$__cuda_sm20_div_rn_f64_full
        .type           $__internal_1_$__cuda_sm20_div_rn_f64_full,@function
        .size           $__internal_1_$__cuda_sm20_div_rn_f64_full,(.L_x_86 - $__internal_1_$__cuda_sm20_div_rn_f64_full)
$__internal_1_$__cuda_sm20_div_rn_f64_full:
[C---:B------:R-:W-:Y:S01]  /*3030*/  FSETP.GEU.AND P0, PT, |R33|.reuse, 1.469367938527859385e-39, PT ;  /* 0x001000002100780b */ /* 0x040fe20003f0e200 */
[----:B------:R-:W-:Y:S01]  /*3040*/  IMAD.MOV.U32 R48, RZ, RZ, 0x1 ;  /* 0x00000001ff307424 */ /* 0x000fe200078e00ff */
[----:B------:R-:W-:Y:S01]  /*3050*/  LOP3.LUT R30, R33, 0x800fffff, RZ, 0xc0, !PT ;  /* 0x800fffff211e7812 */ /* 0x000fe200078ec0ff */
[----:B------:R-:W-:Y:S01]  /*3060*/  IMAD.MOV.U32 R7, RZ, RZ, 0x1ca00000 ;  /* 0x1ca00000ff077424 */ /* 0x000fe200078e00ff */
[C---:B------:R-:W-:Y:S01]  /*3070*/  FSETP.GEU.AND P3, PT, |R35|.reuse, 1.469367938527859385e-39, PT ;  /* 0x001000002300780b */ /* 0x040fe20003f6e200 */
[----:B------:R-:W-:Y:S01]  /*3080*/  BSSY.RECONVERGENT B2, `(.L_x_79) ;  /* 0x0000052000027945 */ /* 0x000fe20003800200 */
[----:B------:R-:W-:Y:S01]  /*3090*/  LOP3.LUT R31, R30, 0x3ff00000, RZ, 0xfc, !PT ;  /* 0x3ff000001e1f7812 */ /* 0x000fe200078efcff */
[----:B------:R-:W-:Y:S01]  /*30a0*/  IMAD.MOV.U32 R30, RZ, RZ, R32 ;  /* 0x000000ffff1e7224 */ /* 0x000fe200078e0020 */
[----:B------:R-:W-:Y:S02]  /*30b0*/  LOP3.LUT R5, R35, 0x7ff00000, RZ, 0xc0, !PT ;  /* 0x7ff0000023057812 */ /* 0x000fe400078ec0ff */
[----:B------:R-:W-:-:S03]  /*30c0*/  LOP3.LUT R44, R33, 0x7ff00000, RZ, 0xc0, !PT ;  /* 0x7ff00000212c7812 */ /* 0x000fc600078ec0ff */
[----:B------:R-:W-:Y:S01]  /*30d0*/  @!P0 DMUL R30, R32, 8.98846567431157953865e+307 ;  /* 0x7fe00000201e8828 */ /* 0x000fe20000000000 */
[----:B------:R-:W-:Y:S01]  /*30e0*/  ISETP.GE.U32.AND P2, PT, R5, R44, PT ;  /* 0x0000002c0500720c */ /* 0x000fe20003f46070 */
[----:B------:R-:W-:Y:S02]  /*30f0*/  IMAD.MOV.U32 R43, RZ, RZ, R5 ;  /* 0x000000ffff2b7224 */ /* 0x000fe400078e0005 */
[----:B------:R-:W-:Y:S01]  /*3100*/  @!P3 LOP3.LUT R36, R33, 0x7ff00000, RZ, 0xc0, !PT ;  /* 0x7ff000002124b812 */ /* 0x000fe200078ec0ff */
[----:B------:R-:W-:Y:S01]  /*3110*/  @!P3 IMAD.MOV.U32 R38, RZ, RZ, RZ ;  /* 0x000000ffff26b224 */ /* 0x000fe200078e00ff */
[----:B------:R-:W0:Y:S01]  /*3120*/  MUFU.RCP64H R49, R31 ;  /* 0x0000001f00317308 */ /* 0x000e220000001800 */
[----:B------:R-:W-:Y:S02]  /*3130*/  SEL R37, R7, 0x63400000, !P2 ;  /* 0x6340000007257807 */ /* 0x000fe40005000000 */
[----:B------:R-:W-:Y:S02]  /*3140*/  @!P3 ISETP.GE.U32.AND P4, PT, R5, R36, PT ;  /* 0x000000240500b20c */ /* 0x000fe40003f86070 */
[----:B------:R-:W-:-:S02]  /*3150*/  LOP3.LUT R37, R37, 0x800fffff, R35, 0xf8, !PT ;  /* 0x800fffff25257812 */ /* 0x000fc400078ef823 */
[----:B------:R-:W-:Y:S02]  /*3160*/  @!P3 SEL R39, R7, 0x63400000, !P4 ;  /* 0x634000000727b807 */ /* 0x000fe40006000000 */
[----:B------:R-:W-:Y:S02]  /*3170*/  @!P0 LOP3.LUT R44, R31, 0x7ff00000, RZ, 0xc0, !PT ;  /* 0x7ff000001f2c8812 */ /* 0x000fe400078ec0ff */
[----:B------:R-:W-:-:S04]  /*3180*/  @!P3 LOP3.LUT R36, R39, 0x80000000, R35, 0xf8, !PT ;  /* 0x800000002724b812 */ /* 0x000fc800078ef823 */
[----:B------:R-:W-:Y:S01]  /*3190*/  @!P3 LOP3.LUT R39, R36, 0x100000, RZ, 0xfc, !PT ;  /* 0x001000002427b812 */ /* 0x000fe200078efcff */
[----:B------:R-:W-:Y:S01]  /*31a0*/  IMAD.MOV.U32 R36, RZ, RZ, R34 ;  /* 0x000000ffff247224 */ /* 0x000fe200078e0022 */
[----:B0-----:R-:W-:-:S05]  /*31b0*/  DFMA R50, R48, -R30, 1 ;  /* 0x3ff000003032742b */ /* 0x001fca000000081e */
[----:B------:R-:W-:-:S03]  /*31c0*/  @!P3 DFMA R36, R36, 2, -R38 ;  /* 0x400000002424b82b */ /* 0x000fc60000000826 */
[----:B------:R-:W-:-:S07]  /*31d0*/  DFMA R50, R50, R50, R50 ;  /* 0x000000323232722b */ /* 0x000fce0000000032 */
[----:B------:R-:W-:Y:S01]  /*31e0*/  @!P3 LOP3.LUT R43, R37, 0x7ff00000, RZ, 0xc0, !PT ;  /* 0x7ff00000252bb812 */ /* 0x000fe200078ec0ff */
[----:B------:R-:W-:-:S04]  /*31f0*/  DFMA R48, R48, R50, R48 ;  /* 0x000000323030722b */ /* 0x000fc80000000030 */
[----:B------:R-:W-:-:S04]  /*3200*/  VIADD R38, R43, 0xffffffff ;  /* 0xffffffff2b267836 */ /* 0x000fc80000000000 */
[----:B------:R-:W-:Y:S01]  /*3210*/  DFMA R50, R48, -R30, 1 ;  /* 0x3ff000003032742b */ /* 0x000fe2000000081e */
[----:B------:R-:W-:Y:S01]  /*3220*/  ISETP.GT.U32.AND P0, PT, R38, 0x7feffffe, PT ;  /* 0x7feffffe2600780c */ /* 0x000fe20003f04070 */
[----:B------:R-:W-:-:S05]  /*3230*/  VIADD R38, R44, 0xffffffff ;  /* 0xffffffff2c267836 */ /* 0x000fca0000000000 */
[----:B------:R-:W-:Y:S01]  /*3240*/  ISETP.GT.U32.OR P0, PT, R38, 0x7feffffe, P0 ;  /* 0x7feffffe2600780c */ /* 0x000fe20000704470 */
[----:B------:R-:W-:-:S08]  /*3250*/  DFMA R50, R48, R50, R48 ;  /* 0x000000323032722b */ /* 0x000fd00000000030 */
[----:B------:R-:W-:-:S08]  /*3260*/  DMUL R48, R50, R36 ;  /* 0x0000002432307228 */ /* 0x000fd00000000000 */
[----:B------:R-:W-:-:S08]  /*3270*/  DFMA R52, R48, -R30, R36 ;  /* 0x8000001e3034722b */ /* 0x000fd00000000024 */
[----:B------:R-:W-:Y:S01]  /*3280*/  DFMA R38, R50, R52, R48 ;  /* 0x000000343226722b */ /* 0x000fe20000000030 */
[----:B------:R-:W-:Y:S10]  /*3290*/  @P0 BRA `(.L_x_80) ;  /* 0x00000000006c0947 */ /* 0x000ff40003800000 */
[----:B------:R-:W-:Y:S01]  /*32a0*/  LOP3.LUT R34, R33, 0x7ff00000, RZ, 0xc0, !PT ;  /* 0x7ff0000021227812 */ /* 0x000fe200078ec0ff */
[----:B------:R-:W-:-:S03]  /*32b0*/  IMAD.MOV.U32 R44, RZ, RZ, RZ ;  /* 0x000000ffff2c7224 */ /* 0x000fc600078e00ff */
        /* <DEDUP_REMOVED lines=25> */
.L_x_80:
        /* <DEDUP_REMOVED lines=16> */
.L_x_83:
[----:B------:R-:W-:Y:S01]  /*3550*/  LOP3.LUT R49, R33, 0x80000, RZ, 0xfc, !PT ;  /* 0x0008000021317812 */ /* 0x000fe200078efcff */
[----:B------:R-:W-:Y:S01]  /*3560*/  IMAD.MOV.U32 R48, RZ, RZ, R32 ;  /* 0x000000ffff307224 */ /* 0x000fe200078e0020 */
[----:B------:R-:W-:Y:S06]  /*3570*/  BRA `(.L_x_81) ;  /* 0x0000000000087947 */ /* 0x000fec0003800000 */
.L_x_82:
[----:B------:R-:W-:Y:S01]  /*3580*/  LOP3.LUT R49, R35, 0x80000, RZ, 0xfc, !PT ;  /* 0x0008000023317812 */ /* 0x000fe200078efcff */
[----:B------:R-:W-:-:S07]  /*3590*/  IMAD.MOV.U32 R48, RZ, RZ, R34 ;  /* 0x000000ffff307224 */ /* 0x000fce00078e0022 */
.L_x_81:
[----:B------:R-:W-:Y:S05]  /*35a0*/  BSYNC.RECONVERGENT B2 ;  /* 0x0000000000027941 */ /* 0x000fea0003800200 */
.L_x_79:
[----:B------:R-:W-:Y:S02]  /*35b0*/  IMAD.MOV.U32 R30, RZ, RZ, R8 ;  /* 0x000000ffff1e7224 */ /* 0x000fe400078e0008 */
[----:B------:R-:W-:-:S04]  /*35c0*/  IMAD.MOV.U32 R31, RZ, RZ, 0x0 ;  /* 0x00000000ff1f7424 */ /* 0x000fc800078e00ff */
[----:B------:R-:W-:Y:S05]  /*35d0*/  RET.REL.NODEC R30 `(chandelier_exit_batch_f32) ;  /* 0xffffffc81e887950 */ /* 0x000fea0003c3ffff */
.L_x_84:
        /* <DEDUP_REMOVED lines=10> */
.L_x_86:


//--------------------- .nv.shared.reserved.0     --------------------------
	.section	.nv.shared.reserved.0,"aw",@nobits
	.weak		__nv_reservedSMEM_offset_0_alias
	.size		__nv_reservedSMEM_offset_0_alias, 0, 64
	.other		__nv_reservedSMEM_offset_0_alias,@"STO_CUDA_RESERVED_SHARED STV_DEFAULT"
__nv_reservedSMEM_offset_0_alias:
	.zero		0
	.zero		64


//--------------------- .nv.constant0.chandelier_exit_many_series_one_param_time_major_f32 --------------------------
	.section	.nv.constant0.chandelier_exit_many_series_one_param_time_major_f32,"a",@progbits
	.sectionflags	@""
	.align	4
.nv.constant0.chandelier_exit_many_series_one_param_time_major_f32:
	.zero		960


//--------------------- .nv.constant0.chandelier_exit_batch_f32 --------------------------
	.section	.nv.constant0.chandelier_exit_batch_f32,"a",@progbits
	.sectionflags	@""
	.align	4
.nv.constant0.chandelier_exit_batch_f32:
	.zero		960


//--------------------- SYMBOLS --------------------------

	.type		.nv.reservedSmem.offset0,@object
	.size		.nv.reservedSmem.offset0,0x4
